// auto-generated by cutlass_sweep.gemm — config: {"arch": "sm_90", "cluster_m": 2, "cluster_n": 1, "dtype": "fp16", "stages": 5, "tile_k": 32, "tile_m": 128, "tile_n": 128}
#include "cutlass/cutlass.h"
#include "cutlass/gemm/collective/collective_builder.hpp"
#include "cutlass/gemm/device/gemm_universal_adapter.h"
#include "cutlass/gemm/kernel/gemm_universal.hpp"
#include "cutlass/epilogue/collective/collective_builder.hpp"

using ElemA = cutlass::half_t;
using ElemB = cutlass::half_t;
using ElemCD = cutlass::half_t;
using Acc  = float;
using TileShape    = cute::Shape<cute::_128, cute::_128, cute::_32>;
using ClusterShape = cute::Shape<cute::_2, cute::_1, cute::_1>;

using CollectiveEpilogue = typename cutlass::epilogue::collective::CollectiveBuilder<
    cutlass::arch::Sm90, cutlass::arch::OpClassTensorOp,
    TileShape, ClusterShape,
    cutlass::epilogue::collective::EpilogueTileAuto,
    Acc, Acc,
    ElemCD, cutlass::layout::RowMajor, 128 / cutlass::sizeof_bits<ElemCD>::value,
    ElemCD, cutlass::layout::RowMajor, 128 / cutlass::sizeof_bits<ElemCD>::value,
    cutlass::epilogue::collective::EpilogueScheduleAuto
  >::CollectiveOp;

using CollectiveMainloop = typename cutlass::gemm::collective::CollectiveBuilder<
    cutlass::arch::Sm90, cutlass::arch::OpClassTensorOp,
    ElemA, cutlass::layout::RowMajor, 128 / cutlass::sizeof_bits<ElemA>::value,
    ElemB, cutlass::layout::ColumnMajor, 128 / cutlass::sizeof_bits<ElemB>::value,
    Acc,
    TileShape, ClusterShape,
    cutlass::gemm::collective::StageCount<5>,
    cutlass::gemm::collective::KernelScheduleAuto
  >::CollectiveOp;

using GemmKernel = cutlass::gemm::kernel::GemmUniversal<
    cute::Shape<int,int,int,int>,
    CollectiveMainloop,
    CollectiveEpilogue
>;
using Gemm = cutlass::gemm::device::GemmUniversalAdapter<GemmKernel>;

// Force the device kernel symbol into the cubin without needing a host main.
auto* _anchor = &cutlass::device_kernel<GemmKernel>;


// ===== COMPILED SASS (sm_90a) =====

	.target	sm_90a

	.elftype	@"ET_EXEC"


//--------------------- .note.nv.tkinfo           --------------------------
	.section	.note.nv.tkinfo,"",@"SHT_NOTE"
	.sectionflags	@"SHF_NOTE_NV_TKINFO"
	.tkinfo
        /*0018*/ 	.word	0x00000002
        /*0030*/ 	.string	""
        /*0030*/ 	.string	"ptxas"
        /*0030*/ 	.string	"Cuda compilation tools, release 13.0, V13.0.88"
        /*0030*/ 	.string	"Build cuda_13.0.r13.0/compiler.36424714_0"
        /*0030*/ 	.string	"-arch sm_90a -m 64 "



//--------------------- .note.nv.cuinfo           --------------------------
	.section	.note.nv.cuinfo,"",@"SHT_NOTE"
	.sectionflags	@"SHF_NOTE_NV_CUINFO"
        /*0018*/ 	.short	0x0002
        /*001a*/ 	.short	0x005a
        /*001c*/ 	.short	0x0082
	.zero		2


//--------------------- .nv.info                  --------------------------
	.section	.nv.info,"",@"SHT_CUDA_INFO"
	.align	4


	//----- nvinfo : EIATTR_REGCOUNT
	.align		4
        /*0000*/ 	.byte	0x04, 0x2f
        /*0002*/ 	.short	(.L_15 - .L_14)
	.align		4
.L_14:
        /*0004*/ 	.word	index@(_ZN7cutlass13device_kernelINS_4gemm6kernel13GemmUniversalIN4cute5tupleIJiiiiEEENS1_10collective13CollectiveMmaINS1_34MainloopSm90TmaGmmaWarpSpecializedILi5ENS5_IJNS4_1CILi2EEENSA_ILi1EEESC_EEENS1_35KernelTmaWarpSpecializedCooperativeEEENS5_IJNSA_ILi128EEESG_NSA_ILi32EEEEEENS_6half_tENS5_IJlSC_lEEESJ_SK_NS4_8TiledMMAINS4_8MMA_AtomIJNS4_4SM904GMMA26MMA_64x128x16_F32F16F16_SSILNSO_5MajorE0ELSQ_0ELNSO_7ScaleInE1ELSR_1EEEEEENS4_6LayoutISD_NS5_IJSC_NSA_ILi0EEESV_EEEEENS5_IJNS4_10UnderscoreESY_SY_EEEEENS4_13SM90_TMA_LOADENS4_14ComposedLayoutINS4_7SwizzleILi2ELi4ELi3EEENS4_18smem_ptr_flag_bitsILi16EEENSU_INS5_IJNSA_ILi8EEESH_EEENS5_IJSH_SC_EEEEEEEvNS4_8identityENS4_23SM90_TMA_LOAD_MULTICASTES1B_vS1C_EENS_8epilogue10collective6detail29Sm90TmaWarpSpecializedAdapterINS1G_15DefaultEpilogueISJ_SK_SK_NS1F_6thread17LinearCombinationISJ_Li1EffLNS1K_9ScaleType4KindE0ELNS_15FloatRoundStyleE2ESJ_EENS1_15EpilogueDefaultEEEEEvvEEEEvNT_6ParamsE)
        /*0008*/ 	.word	0x000000a8


	//----- nvinfo : EIATTR_FRAME_SIZE
	.align		4
.L_15:
        /*000c*/ 	.byte	0x04, 0x11
        /*000e*/ 	.short	(.L_17 - .L_16)
	.align		4
.L_16:
        /*0010*/ 	.word	index@(_ZN7cutlass13device_kernelINS_4gemm6kernel13GemmUniversalIN4cute5tupleIJiiiiEEENS1_10collective13CollectiveMmaINS1_34MainloopSm90TmaGmmaWarpSpecializedILi5ENS5_IJNS4_1CILi2EEENSA_ILi1EEESC_EEENS1_35KernelTmaWarpSpecializedCooperativeEEENS5_IJNSA_ILi128EEESG_NSA_ILi32EEEEEENS_6half_tENS5_IJlSC_lEEESJ_SK_NS4_8TiledMMAINS4_8MMA_AtomIJNS4_4SM904GMMA26MMA_64x128x16_F32F16F16_SSILNSO_5MajorE0ELSQ_0ELNSO_7ScaleInE1ELSR_1EEEEEENS4_6LayoutISD_NS5_IJSC_NSA_ILi0EEESV_EEEEENS5_IJNS4_10UnderscoreESY_SY_EEEEENS4_13SM90_TMA_LOADENS4_14ComposedLayoutINS4_7SwizzleILi2ELi4ELi3EEENS4_18smem_ptr_flag_bitsILi16EEENSU_INS5_IJNSA_ILi8EEESH_EEENS5_IJSH_SC_EEEEEEEvNS4_8identityENS4_23SM90_TMA_LOAD_MULTICASTES1B_vS1C_EENS_8epilogue10collective6detail29Sm90TmaWarpSpecializedAdapterINS1G_15DefaultEpilogueISJ_SK_SK_NS1F_6thread17LinearCombinationISJ_Li1EffLNS1K_9ScaleType4KindE0ELNS_15FloatRoundStyleE2ESJ_EENS1_15EpilogueDefaultEEEEEvvEEEEvNT_6ParamsE)
        /*0014*/ 	.word	0x00000000


	//----- nvinfo : EIATTR_MIN_STACK_SIZE
	.align		4
.L_17:
        /*0018*/ 	.byte	0x04, 0x12
        /*001a*/ 	.short	(.L_19 - .L_18)
	.align		4
.L_18:
        /*001c*/ 	.word	index@(_ZN7cutlass13device_kernelINS_4gemm6kernel13GemmUniversalIN4cute5tupleIJiiiiEEENS1_10collective13CollectiveMmaINS1_34MainloopSm90TmaGmmaWarpSpecializedILi5ENS5_IJNS4_1CILi2EEENSA_ILi1EEESC_EEENS1_35KernelTmaWarpSpecializedCooperativeEEENS5_IJNSA_ILi128EEESG_NSA_ILi32EEEEEENS_6half_tENS5_IJlSC_lEEESJ_SK_NS4_8TiledMMAINS4_8MMA_AtomIJNS4_4SM904GMMA26MMA_64x128x16_F32F16F16_SSILNSO_5MajorE0ELSQ_0ELNSO_7ScaleInE1ELSR_1EEEEEENS4_6LayoutISD_NS5_IJSC_NSA_ILi0EEESV_EEEEENS5_IJNS4_10UnderscoreESY_SY_EEEEENS4_13SM90_TMA_LOADENS4_14ComposedLayoutINS4_7SwizzleILi2ELi4ELi3EEENS4_18smem_ptr_flag_bitsILi16EEENSU_INS5_IJNSA_ILi8EEESH_EEENS5_IJSH_SC_EEEEEEEvNS4_8identityENS4_23SM90_TMA_LOAD_MULTICASTES1B_vS1C_EENS_8epilogue10collective6detail29Sm90TmaWarpSpecializedAdapterINS1G_15DefaultEpilogueISJ_SK_SK_NS1F_6thread17LinearCombinationISJ_Li1EffLNS1K_9ScaleType4KindE0ELNS_15FloatRoundStyleE2ESJ_EENS1_15EpilogueDefaultEEEEEvvEEEEvNT_6ParamsE)
        /*0020*/ 	.word	0x00000000
.L_19:


//--------------------- .nv.compat                --------------------------
	.section	.nv.compat,"",@"SHT_CUDA_COMPAT_INFO"
	.align	4
        /*0000*/ 	.byte	0x02, 0x09, 0x01, 0x00, 0x02, 0x02, 0x04, 0x00, 0x02, 0x05, 0x05, 0x00, 0x03, 0x07, 0x01, 0x01
        /*0010*/ 	.byte	0x02, 0x03, 0x01, 0x00, 0x02, 0x06, 0x01, 0x00, 0x04, 0x0b, 0x08, 0x00, 0x00, 0x00, 0x00, 0x00
        /*0020*/ 	.byte	0x00, 0x00, 0x00, 0x00


//--------------------- .nv.info._ZN7cutlass13device_kernelINS_4gemm6kernel13GemmUniversalIN4cute5tupleIJiiiiEEENS1_10collective13CollectiveMmaINS1_34MainloopSm90TmaGmmaWarpSpecializedILi5ENS5_IJNS4_1CILi2EEENSA_ILi1EEESC_EEENS1_35KernelTmaWarpSpecializedCooperativeEEENS5_IJNSA_ILi128EEESG_NSA_ILi32EEEEEENS_6half_tENS5_IJlSC_lEEESJ_SK_NS4_8TiledMMAINS4_8MMA_AtomIJNS4_4SM904GMMA26MMA_64x128x16_F32F16F16_SSILNSO_5MajorE0ELSQ_0ELNSO_7ScaleInE1ELSR_1EEEEEENS4_6LayoutISD_NS5_IJSC_NSA_ILi0EEESV_EEEEENS5_IJNS4_10UnderscoreESY_SY_EEEEENS4_13SM90_TMA_LOADENS4_14ComposedLayoutINS4_7SwizzleILi2ELi4ELi3EEENS4_18smem_ptr_flag_bitsILi16EEENSU_INS5_IJNSA_ILi8EEESH_EEENS5_IJSH_SC_EEEEEEEvNS4_8identityENS4_23SM90_TMA_LOAD_MULTICASTES1B_vS1C_EENS_8epilogue10collective6detail29Sm90TmaWarpSpecializedAdapterINS1G_15DefaultEpilogueISJ_SK_SK_NS1F_6thread17LinearCombinationISJ_Li1EffLNS1K_9ScaleType4KindE0ELNS_15FloatRoundStyleE2ESJ_EENS1_15EpilogueDefaultEEEEEvvEEEEvNT_6ParamsE --------------------------
	.section	.nv.info._ZN7cutlass13device_kernelINS_4gemm6kernel13GemmUniversalIN4cute5tupleIJiiiiEEENS1_10collective13CollectiveMmaINS1_34MainloopSm90TmaGmmaWarpSpecializedILi5ENS5_IJNS4_1CILi2EEENSA_ILi1EEESC_EEENS1_35KernelTmaWarpSpecializedCooperativeEEENS5_IJNSA_ILi128EEESG_NSA_ILi32EEEEEENS_6half_tENS5_IJlSC_lEEESJ_SK_NS4_8TiledMMAINS4_8MMA_AtomIJNS4_4SM904GMMA26MMA_64x128x16_F32F16F16_SSILNSO_5MajorE0ELSQ_0ELNSO_7ScaleInE1ELSR_1EEEEEENS4_6LayoutISD_NS5_IJSC_NSA_ILi0EEESV_EEEEENS5_IJNS4_10UnderscoreESY_SY_EEEEENS4_13SM90_TMA_LOADENS4_14ComposedLayoutINS4_7SwizzleILi2ELi4ELi3EEENS4_18smem_ptr_flag_bitsILi16EEENSU_INS5_IJNSA_ILi8EEESH_EEENS5_IJSH_SC_EEEEEEEvNS4_8identityENS4_23SM90_TMA_LOAD_MULTICASTES1B_vS1C_EENS_8epilogue10collective6detail29Sm90TmaWarpSpecializedAdapterINS1G_15DefaultEpilogueISJ_SK_SK_NS1F_6thread17LinearCombinationISJ_Li1EffLNS1K_9ScaleType4KindE0ELNS_15FloatRoundStyleE2ESJ_EENS1_15EpilogueDefaultEEEEEvvEEEEvNT_6ParamsE,"",@"SHT_CUDA_INFO"
	.sectionflags	@""
	.align	4


	//----- nvinfo : EIATTR_CUDA_API_VERSION
	.align		4
        /*0000*/ 	.byte	0x04, 0x37
        /*0002*/ 	.short	(.L_21 - .L_20)
.L_20:
        /*0004*/ 	.word	0x00000082


	//----- nvinfo : EIATTR_KPARAM_INFO
	.align		4
.L_21:
        /*0008*/ 	.byte	0x04, 0x17
        /*000a*/ 	.short	(.L_23 - .L_22)
.L_22:
        /*000c*/ 	.word	0x00000000
        /*0010*/ 	.short	0x0000
        /*0012*/ 	.short	0x0070
        /*0014*/ 	.byte	0x00, 0xf0, 0x01, 0x10


	//----- nvinfo : EIATTR_SPARSE_MMA_MASK
	.align		4
.L_23:
        /*0018*/ 	.byte	0x03, 0x50
        /*001a*/ 	.short	0x0000


	//----- nvinfo : EIATTR_MAXREG_COUNT
	.align		4
        /*001c*/ 	.byte	0x03, 0x1b
        /*001e*/ 	.short	0x00a8


	//----- nvinfo : EIATTR_NUM_BARRIERS
	.align		4
        /*0020*/ 	.byte	0x02, 0x4c
        /*0022*/ 	.byte	0x01
	.zero		1


	//----- nvinfo : EIATTR_EXTERNS
	.align		4
        /*0024*/ 	.byte	0x04, 0x0f
        /*0026*/ 	.short	(.L_25 - .L_24)


	//   ....[0]....
	.align		4
.L_24:
        /*0028*/ 	.word	index@(__assertfail)


	//----- nvinfo : EIATTR_MERCURY_ISA_VERSION
	.align		4
.L_25:
        /*002c*/ 	.byte	0x03, 0x5f
        /*002e*/ 	.short	0x0101


	//----- nvinfo : EIATTR_INT_WARP_WIDE_INSTR_OFFSETS
	.align		4
        /*0030*/ 	.byte	0x04, 0x31
        /*0032*/ 	.short	(.L_27 - .L_26)


	//   ....[0]....
.L_26:
        /*0034*/ 	.word	0x000004a0


	//   ....[1]....
        /*0038*/ 	.word	0x000004d0


	//   ....[2]....
        /*003c*/ 	.word	0x00000690


	//----- nvinfo : EIATTR_COOP_GROUP_MASK_REGIDS
	.align		4
.L_27:
        /*0040*/ 	.byte	0x04, 0x29
        /*0042*/ 	.short	(.L_29 - .L_28)


	//   ....[0]....
.L_28:
        /*0044*/ 	.word	0xffffffff


	//   ....[1]....
        /*0048*/ 	.word	0xffffffff


	//   ....[2]....
        /*004c*/ 	.word	0xffffffff


	//   ....[3]....
        /*0050*/ 	.word	0xffffffff


	//   ....[4]....
        /*0054*/ 	.word	0xffffffff


	//   ....[5]....
        /*0058*/ 	.word	0xffffffff


	//----- nvinfo : EIATTR_COOP_GROUP_INSTR_OFFSETS
	.align		4
.L_29:
        /*005c*/ 	.byte	0x04, 0x28
        /*005e*/ 	.short	(.L_31 - .L_30)


	//   ....[0]....
.L_30:
        /*0060*/ 	.word	0x00000060


	//   ....[1]....
        /*0064*/ 	.word	0x00000070


	//   ....[2]....
        /*0068*/ 	.word	0x00000130


	//   ....[3]....
        /*006c*/ 	.word	0x000002f0


	//   ....[4]....
        /*0070*/ 	.word	0x00000810


	//   ....[5]....
        /*0074*/ 	.word	0x00001250


	//----- nvinfo : EIATTR_REG_RECONFIG
	.align		4
.L_31:
        /*0078*/ 	.byte	0x01, 0x54
	.zero		2


	//----- nvinfo : EIATTR_SYSCALL_OFFSETS
	.align		4
        /*007c*/ 	.byte	0x04, 0x46
        /*007e*/ 	.short	(.L_33 - .L_32)


	//   ....[0]....
.L_32:
        /*0080*/ 	.word	0x00001410


	//----- nvinfo : EIATTR_MBARRIER_INSTR_OFFSETS
	.align		4
.L_33:
        /*0084*/ 	.byte	0x04, 0x39
        /*0086*/ 	.short	(.L_35 - .L_34)


	//   ....[0]....
.L_34:
        /*0088*/ 	.word	0x00000230
        /*008c*/ 	.word	0x000000ff
        /*0090*/ 	.word	0x00000000
        /*0094*/ 	.short	0x0100
        /*0096*/ 	.byte	0x08
	.zero		1


	//   ....[1]....
        /*0098*/ 	.word	0x00000240
        /*009c*/ 	.word	0x000000ff
        /*00a0*/ 	.word	0x00000028
        /*00a4*/ 	.short	0x0100
        /*00a6*/ 	.byte	0x08
	.zero		1


	//   ....[2]....
        /*00a8*/ 	.word	0x00000250
        /*00ac*/ 	.word	0x000000ff
        /*00b0*/ 	.word	0x00000008
        /*00b4*/ 	.short	0x0100
        /*00b6*/ 	.byte	0x08
	.zero		1


	//   ....[3]....
        /*00b8*/ 	.word	0x00000260
        /*00bc*/ 	.word	0x000000ff
        /*00c0*/ 	.word	0x00000030
        /*00c4*/ 	.short	0x0100
        /*00c6*/ 	.byte	0x08
	.zero		1


	//   ....[4]....
        /*00c8*/ 	.word	0x00000270
        /*00cc*/ 	.word	0x000000ff
        /*00d0*/ 	.word	0x00000010
        /*00d4*/ 	.short	0x0100
        /*00d6*/ 	.byte	0x08
	.zero		1


	//   ....[5]....
        /*00d8*/ 	.word	0x00000280
        /*00dc*/ 	.word	0x000000ff
        /*00e0*/ 	.word	0x00000038
        /*00e4*/ 	.short	0x0100
        /*00e6*/ 	.byte	0x08
	.zero		1


	//   ....[6]....
        /*00e8*/ 	.word	0x00000290
        /*00ec*/ 	.word	0x000000ff
        /*00f0*/ 	.word	0x00000018
        /*00f4*/ 	.short	0x0100
        /*00f6*/ 	.byte	0x08
	.zero		1


	//   ....[7]....
        /*00f8*/ 	.word	0x000002a0
        /*00fc*/ 	.word	0x000000ff
        /*0100*/ 	.word	0x00000040
        /*0104*/ 	.short	0x0100
        /*0106*/ 	.byte	0x08
	.zero		1


	//   ....[8]....
        /*0108*/ 	.word	0x000002b0
        /*010c*/ 	.word	0x000000ff
        /*0110*/ 	.word	0x00000020
        /*0114*/ 	.short	0x0100
        /*0116*/ 	.byte	0x08
	.zero		1


	//   ....[9]....
        /*0118*/ 	.word	0x000002c0
        /*011c*/ 	.word	0x000000ff
        /*0120*/ 	.word	0x00000048
        /*0124*/ 	.short	0x0100
        /*0126*/ 	.byte	0x08
	.zero		1


	//   ....[10]....
        /*0128*/ 	.word	0x00000710
        /*012c*/ 	.word	0x000000ff
        /*0130*/ 	.word	0x00000060
        /*0134*/ 	.short	0x0100
        /*0136*/ 	.byte	0x06
	.zero		1


	//   ....[11]....
        /*0138*/ 	.word	0x000007a0
        /*013c*/ 	.word	0x000000ff
        /*0140*/ 	.word	0x00000068
        /*0144*/ 	.short	0x0100
        /*0146*/ 	.byte	0x06
	.zero		1


	//   ....[12]....
        /*0148*/ 	.word	0x000014d0
        /*014c*/ 	.word	0x00000003
        /*0150*/ 	.word	0x00000000
        /*0154*/ 	.short	0x010a
        /*0156*/ 	.byte	0x3f
	.zero		1


	//   ....[13]....
        /*0158*/ 	.word	0x00001510
        /*015c*/ 	.word	0x00000003
        /*0160*/ 	.word	0x00000000
        /*0164*/ 	.short	0x010a
        /*0166*/ 	.byte	0x3f
	.zero		1


	//   ....[14]....
        /*0168*/ 	.word	0x000017e0
        /*016c*/ 	.word	0x00000005
        /*0170*/ 	.word	0x00000000
        /*0174*/ 	.short	0x010a
        /*0176*/ 	.byte	0x3f
	.zero		1


	//   ....[15]....
        /*0178*/ 	.word	0x00001820
        /*017c*/ 	.word	0x00000005
        /*0180*/ 	.word	0x00000000
        /*0184*/ 	.short	0x010a
        /*0186*/ 	.byte	0x3f
	.zero		1


	//   ....[16]....
        /*0188*/ 	.word	0x00001980
        /*018c*/ 	.word	0x00000004
        /*0190*/ 	.word	0x00000000
        /*0194*/ 	.short	0x0101
        /*0196*/ 	.byte	0x3f
	.zero		1


	//   ....[17]....
        /*0198*/ 	.word	0x00001ba0
        /*019c*/ 	.word	0x00000000
        /*01a0*/ 	.word	0x00000000
        /*01a4*/ 	.short	0x0101
        /*01a6*/ 	.byte	0x3f
	.zero		1


	//   ....[18]....
        /*01a8*/ 	.word	0x00006eb0
        /*01ac*/ 	.word	0x00000017
        /*01b0*/ 	.word	0x00000028
        /*01b4*/ 	.short	0x010a
        /*01b6*/ 	.byte	0x3f
	.zero		1


	//   ....[19]....
        /*01b8*/ 	.word	0x00007220
        /*01bc*/ 	.word	0x00000003
        /*01c0*/ 	.word	0x00000068
        /*01c4*/ 	.short	0x0101
        /*01c6*/ 	.byte	0x3f
	.zero		1


	//   ....[20]....
        /*01c8*/ 	.word	0x00007980
        /*01cc*/ 	.word	0x00000007
        /*01d0*/ 	.word	0x00000000
        /*01d4*/ 	.short	0x010a
        /*01d6*/ 	.byte	0x3f
	.zero		1


	//   ....[21]....
        /*01d8*/ 	.word	0x00007a00
        /*01dc*/ 	.word	0x00000008
        /*01e0*/ 	.word	0x00000000
        /*01e4*/ 	.short	0x010a
        /*01e6*/ 	.byte	0x3f
	.zero		1


	//   ....[22]....
        /*01e8*/ 	.word	0x00007a90
        /*01ec*/ 	.word	0x00000009
        /*01f0*/ 	.word	0x00000000
        /*01f4*/ 	.short	0x010a
        /*01f6*/ 	.byte	0x3f
	.zero		1


	//   ....[23]....
        /*01f8*/ 	.word	0x00007b20
        /*01fc*/ 	.word	0x00000006
        /*0200*/ 	.word	0x00000000
        /*0204*/ 	.short	0x010a
        /*0206*/ 	.byte	0x3f
	.zero		1


	//   ....[24]....
        /*0208*/ 	.word	0x00007bb0
        /*020c*/ 	.word	0x00000003
        /*0210*/ 	.word	0x00000000
        /*0214*/ 	.short	0x010a
        /*0216*/ 	.byte	0x3f
	.zero		1


	//   ....[25]....
        /*0218*/ 	.word	0x00007c10
        /*021c*/ 	.word	0x00000003
        /*0220*/ 	.word	0x00000000
        /*0224*/ 	.short	0x010a
        /*0226*/ 	.byte	0x3f
	.zero		1


	//   ....[26]....
        /*0228*/ 	.word	0x00007c60
        /*022c*/ 	.word	0x00000005
        /*0230*/ 	.word	0x00000000
        /*0234*/ 	.short	0x010a
        /*0236*/ 	.byte	0x3f
	.zero		1


	//   ....[27]....
        /*0238*/ 	.word	0x00007d30
        /*023c*/ 	.word	0x00000017
        /*0240*/ 	.word	0x00000028
        /*0244*/ 	.short	0x010a
        /*0246*/ 	.byte	0x3f
	.zero		1


	//   ....[28]....
        /*0248*/ 	.word	0x00007e00
        /*024c*/ 	.word	0x00000007
        /*0250*/ 	.word	0x00000000
        /*0254*/ 	.short	0x010a
        /*0256*/ 	.byte	0x3f
	.zero		1


	//   ....[29]....
        /*0258*/ 	.word	0x00007e50
        /*025c*/ 	.word	0x00000008
        /*0260*/ 	.word	0x00000000
        /*0264*/ 	.short	0x010a
        /*0266*/ 	.byte	0x3f
	.zero		1


	//   ....[30]....
        /*0268*/ 	.word	0x00007ea0
        /*026c*/ 	.word	0x00000009
        /*0270*/ 	.word	0x00000000
        /*0274*/ 	.short	0x010a
        /*0276*/ 	.byte	0x3f
	.zero		1


	//   ....[31]....
        /*0278*/ 	.word	0x00007ef0
        /*027c*/ 	.word	0x00000006
        /*0280*/ 	.word	0x00000000
        /*0284*/ 	.short	0x010a
        /*0286*/ 	.byte	0x3f
	.zero		1


	//----- nvinfo : EIATTR_NUM_MBARRIERS
	.align		4
.L_35:
        /*0288*/ 	.byte	0x03, 0x38
        /*028a*/ 	.short	0x000c


	//----- nvinfo : EIATTR_EXIT_INSTR_OFFSETS
	.align		4
        /*028c*/ 	.byte	0x04, 0x1c
        /*028e*/ 	.short	(.L_37 - .L_36)


	//   ....[0]....
.L_36:
        /*0290*/ 	.word	0x00000970


	//   ....[1]....
        /*0294*/ 	.word	0x00001180


	//   ....[2]....
        /*0298*/ 	.word	0x000065c0


	//   ....[3]....
        /*029c*/ 	.word	0x00006b20


	//   ....[4]....
        /*02a0*/ 	.word	0x00007c00


	//----- nvinfo : EIATTR_MAX_THREADS
	.align		4
.L_37:
        /*02a4*/ 	.byte	0x04, 0x05
        /*02a6*/ 	.short	(.L_39 - .L_38)
.L_38:
        /*02a8*/ 	.word	0x00000180
        /*02ac*/ 	.word	0x00000001
        /*02b0*/ 	.word	0x00000001


	//----- nvinfo : EIATTR_CRS_STACK_SIZE
	.align		4
.L_39:
        /*02b4*/ 	.byte	0x04, 0x1e
        /*02b6*/ 	.short	(.L_41 - .L_40)
.L_40:
        /*02b8*/ 	.word	0x00000000


	//----- nvinfo : EIATTR_CBANK_PARAM_SIZE
	.align		4
.L_41:
        /*02bc*/ 	.byte	0x03, 0x19
        /*02be*/ 	.short	0x0470


	//----- nvinfo : EIATTR_PARAM_CBANK
	.align		4
        /*02c0*/ 	.byte	0x04, 0x0a
        /*02c2*/ 	.short	(.L_43 - .L_42)
	.align		4
.L_42:
        /*02c4*/ 	.word	index@(.nv.constant0._ZN7cutlass13device_kernelINS_4gemm6kernel13GemmUniversalIN4cute5tupleIJiiiiEEENS1_10collective13CollectiveMmaINS1_34MainloopSm90TmaGmmaWarpSpecializedILi5ENS5_IJNS4_1CILi2EEENSA_ILi1EEESC_EEENS1_35KernelTmaWarpSpecializedCooperativeEEENS5_IJNSA_ILi128EEESG_NSA_ILi32EEEEEENS_6half_tENS5_IJlSC_lEEESJ_SK_NS4_8TiledMMAINS4_8MMA_AtomIJNS4_4SM904GMMA26MMA_64x128x16_F32F16F16_SSILNSO_5MajorE0ELSQ_0ELNSO_7ScaleInE1ELSR_1EEEEEENS4_6LayoutISD_NS5_IJSC_NSA_ILi0EEESV_EEEEENS5_IJNS4_10UnderscoreESY_SY_EEEEENS4_13SM90_TMA_LOADENS4_14ComposedLayoutINS4_7SwizzleILi2ELi4ELi3EEENS4_18smem_ptr_flag_bitsILi16EEENSU_INS5_IJNSA_ILi8EEESH_EEENS5_IJSH_SC_EEEEEEEvNS4_8identityENS4_23SM90_TMA_LOAD_MULTICASTES1B_vS1C_EENS_8epilogue10collective6detail29Sm90TmaWarpSpecializedAdapterINS1G_15DefaultEpilogueISJ_SK_SK_NS1F_6thread17LinearCombinationISJ_Li1EffLNS1K_9ScaleType4KindE0ELNS_15FloatRoundStyleE2ESJ_EENS1_15EpilogueDefaultEEEEEvvEEEEvNT_6ParamsE)
        /*02c8*/ 	.short	0x0210
        /*02ca*/ 	.short	0x0470


	//----- nvinfo : EIATTR_SW_WAR
	.align		4
.L_43:
        /*02cc*/ 	.byte	0x04, 0x36
        /*02ce*/ 	.short	(.L_45 - .L_44)
.L_44:
        /*02d0*/ 	.word	0x00000008
.L_45:


//--------------------- .nv.callgraph             --------------------------
	.section	.nv.callgraph,"",@"SHT_CUDA_CALLGRAPH"
	.align	4
	.sectionentsize	8
	.align		4
        /*0000*/ 	.word	0x00000000
	.align		4
        /*0004*/ 	.word	0xffffffff
	.align		4
        /*0008*/ 	.word	index@(_ZN7cutlass13device_kernelINS_4gemm6kernel13GemmUniversalIN4cute5tupleIJiiiiEEENS1_10collective13CollectiveMmaINS1_34MainloopSm90TmaGmmaWarpSpecializedILi5ENS5_IJNS4_1CILi2EEENSA_ILi1EEESC_EEENS1_35KernelTmaWarpSpecializedCooperativeEEENS5_IJNSA_ILi128EEESG_NSA_ILi32EEEEEENS_6half_tENS5_IJlSC_lEEESJ_SK_NS4_8TiledMMAINS4_8MMA_AtomIJNS4_4SM904GMMA26MMA_64x128x16_F32F16F16_SSILNSO_5MajorE0ELSQ_0ELNSO_7ScaleInE1ELSR_1EEEEEENS4_6LayoutISD_NS5_IJSC_NSA_ILi0EEESV_EEEEENS5_IJNS4_10UnderscoreESY_SY_EEEEENS4_13SM90_TMA_LOADENS4_14ComposedLayoutINS4_7SwizzleILi2ELi4ELi3EEENS4_18smem_ptr_flag_bitsILi16EEENSU_INS5_IJNSA_ILi8EEESH_EEENS5_IJSH_SC_EEEEEEEvNS4_8identityENS4_23SM90_TMA_LOAD_MULTICASTES1B_vS1C_EENS_8epilogue10collective6detail29Sm90TmaWarpSpecializedAdapterINS1G_15DefaultEpilogueISJ_SK_SK_NS1F_6thread17LinearCombinationISJ_Li1EffLNS1K_9ScaleType4KindE0ELNS_15FloatRoundStyleE2ESJ_EENS1_15EpilogueDefaultEEEEEvvEEEEvNT_6ParamsE)
	.align		4
        /*000c*/ 	.word	index@(__assertfail)
	.align		4
        /*0010*/ 	.word	0x00000000
	.align		4
        /*0014*/ 	.word	0xfffffffe
	.align		4
        /*0018*/ 	.word	0x00000000
	.align		4
        /*001c*/ 	.word	0xfffffffd
	.align		4
        /*0020*/ 	.word	0x00000000
	.align		4
        /*0024*/ 	.word	0xfffffffc


//--------------------- .nv.constant4             --------------------------
	.section	.nv.constant4,"a",@progbits
	.align	8
	.align		8
.nv.constant4:
        /*0000*/ 	.dword	__assertfail
	.align		8
        /*0008*/ 	.dword	__unnamed_1
	.align		8
        /*0010*/ 	.dword	_ZN39_INTERNAL_a737749c_4_k_cu_62f3efab_38654cuda3std3__45__cpo5beginE
	.align		8
        /*0018*/ 	.dword	_ZN39_INTERNAL_a737749c_4_k_cu_62f3efab_38654cuda3std3__45__cpo3endE
	.align		8
        /*0020*/ 	.dword	_ZN39_INTERNAL_a737749c_4_k_cu_62f3efab_38654cuda3std3__45__cpo6cbeginE
	.align		8
        /*0028*/ 	.dword	_ZN39_INTERNAL_a737749c_4_k_cu_62f3efab_38654cuda3std3__45__cpo4cendE
	.align		8
        /*0030*/ 	.dword	_ZN39_INTERNAL_a737749c_4_k_cu_62f3efab_38654cuda3std3__441_GLOBAL__N__a737749c_4_k_cu_62f3efab_38656ignoreE
	.align		8
        /*0038*/ 	.dword	_ZN39_INTERNAL_a737749c_4_k_cu_62f3efab_38654cuda3std3__419piecewise_constructE
	.align		8
        /*0040*/ 	.dword	_ZN39_INTERNAL_a737749c_4_k_cu_62f3efab_38654cuda3std3__48in_placeE
	.align		8
        /*0048*/ 	.dword	_ZN39_INTERNAL_a737749c_4_k_cu_62f3efab_38654cuda3std6ranges3__45__cpo4swapE
	.align		8
        /*0050*/ 	.dword	_ZN39_INTERNAL_a737749c_4_k_cu_62f3efab_38654cuda3std6ranges3__45__cpo9iter_moveE
	.align		8
        /*0058*/ 	.dword	_ZN39_INTERNAL_a737749c_4_k_cu_62f3efab_38654cute7productE
	.align		8
        /*0060*/ 	.dword	_ZN39_INTERNAL_a737749c_4_k_cu_62f3efab_38654cute1_E
	.align		8
        /*0068*/ 	.dword	$str$22
	.align		8
        /*0070*/ 	.dword	$str$23


//--------------------- .text._ZN7cutlass13device_kernelINS_4gemm6kernel13GemmUniversalIN4cute5tupleIJiiiiEEENS1_10collective13CollectiveMmaINS1_34MainloopSm90TmaGmmaWarpSpecializedILi5ENS5_IJNS4_1CILi2EEENSA_ILi1EEESC_EEENS1_35KernelTmaWarpSpecializedCooperativeEEENS5_IJNSA_ILi128EEESG_NSA_ILi32EEEEEENS_6half_tENS5_IJlSC_lEEESJ_SK_NS4_8TiledMMAINS4_8MMA_AtomIJNS4_4SM904GMMA26MMA_64x128x16_F32F16F16_SSILNSO_5MajorE0ELSQ_0ELNSO_7ScaleInE1ELSR_1EEEEEENS4_6LayoutISD_NS5_IJSC_NSA_ILi0EEESV_EEEEENS5_IJNS4_10UnderscoreESY_SY_EEEEENS4_13SM90_TMA_LOADENS4_14ComposedLayoutINS4_7SwizzleILi2ELi4ELi3EEENS4_18smem_ptr_flag_bitsILi16EEENSU_INS5_IJNSA_ILi8EEESH_EEENS5_IJSH_SC_EEEEEEEvNS4_8identityENS4_23SM90_TMA_LOAD_MULTICASTES1B_vS1C_EENS_8epilogue10collective6detail29Sm90TmaWarpSpecializedAdapterINS1G_15DefaultEpilogueISJ_SK_SK_NS1F_6thread17LinearCombinationISJ_Li1EffLNS1K_9ScaleType4KindE0ELNS_15FloatRoundStyleE2ESJ_EENS1_15EpilogueDefaultEEEEEvvEEEEvNT_6ParamsE --------------------------
	.section	.text._ZN7cutlass13device_kernelINS_4gemm6kernel13GemmUniversalIN4cute5tupleIJiiiiEEENS1_10collective13CollectiveMmaINS1_34MainloopSm90TmaGmmaWarpSpecializedILi5ENS5_IJNS4_1CILi2EEENSA_ILi1EEESC_EEENS1_35KernelTmaWarpSpecializedCooperativeEEENS5_IJNSA_ILi128EEESG_NSA_ILi32EEEEEENS_6half_tENS5_IJlSC_lEEESJ_SK_NS4_8TiledMMAINS4_8MMA_AtomIJNS4_4SM904GMMA26MMA_64x128x16_F32F16F16_SSILNSO_5MajorE0ELSQ_0ELNSO_7ScaleInE1ELSR_1EEEEEENS4_6LayoutISD_NS5_IJSC_NSA_ILi0EEESV_EEEEENS5_IJNS4_10UnderscoreESY_SY_EEEEENS4_13SM90_TMA_LOADENS4_14ComposedLayoutINS4_7SwizzleILi2ELi4ELi3EEENS4_18smem_ptr_flag_bitsILi16EEENSU_INS5_IJNSA_ILi8EEESH_EEENS5_IJSH_SC_EEEEEEEvNS4_8identityENS4_23SM90_TMA_LOAD_MULTICASTES1B_vS1C_EENS_8epilogue10collective6detail29Sm90TmaWarpSpecializedAdapterINS1G_15DefaultEpilogueISJ_SK_SK_NS1F_6thread17LinearCombinationISJ_Li1EffLNS1K_9ScaleType4KindE0ELNS_15FloatRoundStyleE2ESJ_EENS1_15EpilogueDefaultEEEEEvvEEEEvNT_6ParamsE,"ax",@progbits
	.align	128
.text._ZN7cutlass13device_kernelINS_4gemm6kernel13GemmUniversalIN4cute5tupleIJiiiiEEENS1_10collective13CollectiveMmaINS1_34MainloopSm90TmaGmmaWarpSpecializedILi5ENS5_IJNS4_1CILi2EEENSA_ILi1EEESC_EEENS1_35KernelTmaWarpSpecializedCooperativeEEENS5_IJNSA_ILi128EEESG_NSA_ILi32EEEEEENS_6half_tENS5_IJlSC_lEEESJ_SK_NS4_8TiledMMAINS4_8MMA_AtomIJNS4_4SM904GMMA26MMA_64x128x16_F32F16F16_SSILNSO_5MajorE0ELSQ_0ELNSO_7ScaleInE1ELSR_1EEEEEENS4_6LayoutISD_NS5_IJSC_NSA_ILi0EEESV_EEEEENS5_IJNS4_10UnderscoreESY_SY_EEEEENS4_13SM90_TMA_LOADENS4_14ComposedLayoutINS4_7SwizzleILi2ELi4ELi3EEENS4_18smem_ptr_flag_bitsILi16EEENSU_INS5_IJNSA_ILi8EEESH_EEENS5_IJSH_SC_EEEEEEEvNS4_8identityENS4_23SM90_TMA_LOAD_MULTICASTES1B_vS1C_EENS_8epilogue10collective6detail29Sm90TmaWarpSpecializedAdapterINS1G_15DefaultEpilogueISJ_SK_SK_NS1F_6thread17LinearCombinationISJ_Li1EffLNS1K_9ScaleType4KindE0ELNS_15FloatRoundStyleE2ESJ_EENS1_15EpilogueDefaultEEEEEvvEEEEvNT_6ParamsE:
        .type           _ZN7cutlass13device_kernelINS_4gemm6kernel13GemmUniversalIN4cute5tupleIJiiiiEEENS1_10collective13CollectiveMmaINS1_34MainloopSm90TmaGmmaWarpSpecializedILi5ENS5_IJNS4_1CILi2EEENSA_ILi1EEESC_EEENS1_35KernelTmaWarpSpecializedCooperativeEEENS5_IJNSA_ILi128EEESG_NSA_ILi32EEEEEENS_6half_tENS5_IJlSC_lEEESJ_SK_NS4_8TiledMMAINS4_8MMA_AtomIJNS4_4SM904GMMA26MMA_64x128x16_F32F16F16_SSILNSO_5MajorE0ELSQ_0ELNSO_7ScaleInE1ELSR_1EEEEEENS4_6LayoutISD_NS5_IJSC_NSA_ILi0EEESV_EEEEENS5_IJNS4_10UnderscoreESY_SY_EEEEENS4_13SM90_TMA_LOADENS4_14ComposedLayoutINS4_7SwizzleILi2ELi4ELi3EEENS4_18smem_ptr_flag_bitsILi16EEENSU_INS5_IJNSA_ILi8EEESH_EEENS5_IJSH_SC_EEEEEEEvNS4_8identityENS4_23SM90_TMA_LOAD_MULTICASTES1B_vS1C_EENS_8epilogue10collective6detail29Sm90TmaWarpSpecializedAdapterINS1G_15DefaultEpilogueISJ_SK_SK_NS1F_6thread17LinearCombinationISJ_Li1EffLNS1K_9ScaleType4KindE0ELNS_15FloatRoundStyleE2ESJ_EENS1_15EpilogueDefaultEEEEEvvEEEEvNT_6ParamsE,@function
        .size           _ZN7cutlass13device_kernelINS_4gemm6kernel13GemmUniversalIN4cute5tupleIJiiiiEEENS1_10collective13CollectiveMmaINS1_34MainloopSm90TmaGmmaWarpSpecializedILi5ENS5_IJNS4_1CILi2EEENSA_ILi1EEESC_EEENS1_35KernelTmaWarpSpecializedCooperativeEEENS5_IJNSA_ILi128EEESG_NSA_ILi32EEEEEENS_6half_tENS5_IJlSC_lEEESJ_SK_NS4_8TiledMMAINS4_8MMA_AtomIJNS4_4SM904GMMA26MMA_64x128x16_F32F16F16_SSILNSO_5MajorE0ELSQ_0ELNSO_7ScaleInE1ELSR_1EEEEEENS4_6LayoutISD_NS5_IJSC_NSA_ILi0EEESV_EEEEENS5_IJNS4_10UnderscoreESY_SY_EEEEENS4_13SM90_TMA_LOADENS4_14ComposedLayoutINS4_7SwizzleILi2ELi4ELi3EEENS4_18smem_ptr_flag_bitsILi16EEENSU_INS5_IJNSA_ILi8EEESH_EEENS5_IJSH_SC_EEEEEEEvNS4_8identityENS4_23SM90_TMA_LOAD_MULTICASTES1B_vS1C_EENS_8epilogue10collective6detail29Sm90TmaWarpSpecializedAdapterINS1G_15DefaultEpilogueISJ_SK_SK_NS1F_6thread17LinearCombinationISJ_Li1EffLNS1K_9ScaleType4KindE0ELNS_15FloatRoundStyleE2ESJ_EENS1_15EpilogueDefaultEEEEEvvEEEEvNT_6ParamsE,(.L_x_201 - _ZN7cutlass13device_kernelINS_4gemm6kernel13GemmUniversalIN4cute5tupleIJiiiiEEENS1_10collective13CollectiveMmaINS1_34MainloopSm90TmaGmmaWarpSpecializedILi5ENS5_IJNS4_1CILi2EEENSA_ILi1EEESC_EEENS1_35KernelTmaWarpSpecializedCooperativeEEENS5_IJNSA_ILi128EEESG_NSA_ILi32EEEEEENS_6half_tENS5_IJlSC_lEEESJ_SK_NS4_8TiledMMAINS4_8MMA_AtomIJNS4_4SM904GMMA26MMA_64x128x16_F32F16F16_SSILNSO_5MajorE0ELSQ_0ELNSO_7ScaleInE1ELSR_1EEEEEENS4_6LayoutISD_NS5_IJSC_NSA_ILi0EEESV_EEEEENS5_IJNS4_10UnderscoreESY_SY_EEEEENS4_13SM90_TMA_LOADENS4_14ComposedLayoutINS4_7SwizzleILi2ELi4ELi3EEENS4_18smem_ptr_flag_bitsILi16EEENSU_INS5_IJNSA_ILi8EEESH_EEENS5_IJSH_SC_EEEEEEEvNS4_8identityENS4_23SM90_TMA_LOAD_MULTICASTES1B_vS1C_EENS_8epilogue10collective6detail29Sm90TmaWarpSpecializedAdapterINS1G_15DefaultEpilogueISJ_SK_SK_NS1F_6thread17LinearCombinationISJ_Li1EffLNS1K_9ScaleType4KindE0ELNS_15FloatRoundStyleE2ESJ_EENS1_15EpilogueDefaultEEEEEvvEEEEvNT_6ParamsE)
        .other          _ZN7cutlass13device_kernelINS_4gemm6kernel13GemmUniversalIN4cute5tupleIJiiiiEEENS1_10collective13CollectiveMmaINS1_34MainloopSm90TmaGmmaWarpSpecializedILi5ENS5_IJNS4_1CILi2EEENSA_ILi1EEESC_EEENS1_35KernelTmaWarpSpecializedCooperativeEEENS5_IJNSA_ILi128EEESG_NSA_ILi32EEEEEENS_6half_tENS5_IJlSC_lEEESJ_SK_NS4_8TiledMMAINS4_8MMA_AtomIJNS4_4SM904GMMA26MMA_64x128x16_F32F16F16_SSILNSO_5MajorE0ELSQ_0ELNSO_7ScaleInE1ELSR_1EEEEEENS4_6LayoutISD_NS5_IJSC_NSA_ILi0EEESV_EEEEENS5_IJNS4_10UnderscoreESY_SY_EEEEENS4_13SM90_TMA_LOADENS4_14ComposedLayoutINS4_7SwizzleILi2ELi4ELi3EEENS4_18smem_ptr_flag_bitsILi16EEENSU_INS5_IJNSA_ILi8EEESH_EEENS5_IJSH_SC_EEEEEEEvNS4_8identityENS4_23SM90_TMA_LOAD_MULTICASTES1B_vS1C_EENS_8epilogue10collective6detail29Sm90TmaWarpSpecializedAdapterINS1G_15DefaultEpilogueISJ_SK_SK_NS1F_6thread17LinearCombinationISJ_Li1EffLNS1K_9ScaleType4KindE0ELNS_15FloatRoundStyleE2ESJ_EENS1_15EpilogueDefaultEEEEEvvEEEEvNT_6ParamsE,@"STO_CUDA_ENTRY STV_DEFAULT"
_ZN7cutlass13device_kernelINS_4gemm6kernel13GemmUniversalIN4cute5tupleIJiiiiEEENS1_10collective13CollectiveMmaINS1_34MainloopSm90TmaGmmaWarpSpecializedILi5ENS5_IJNS4_1CILi2EEENSA_ILi1EEESC_EEENS1_35KernelTmaWarpSpecializedCooperativeEEENS5_IJNSA_ILi128EEESG_NSA_ILi32EEEEEENS_6half_tENS5_IJlSC_lEEESJ_SK_NS4_8TiledMMAINS4_8MMA_AtomIJNS4_4SM904GMMA26MMA_64x128x16_F32F16F16_SSILNSO_5MajorE0ELSQ_0ELNSO_7ScaleInE1ELSR_1EEEEEENS4_6LayoutISD_NS5_IJSC_NSA_ILi0EEESV_EEEEENS5_IJNS4_10UnderscoreESY_SY_EEEEENS4_13SM90_TMA_LOADENS4_14ComposedLayoutINS4_7SwizzleILi2ELi4ELi3EEENS4_18smem_ptr_flag_bitsILi16EEENSU_INS5_IJNSA_ILi8EEESH_EEENS5_IJSH_SC_EEEEEEEvNS4_8identityENS4_23SM90_TMA_LOAD_MULTICASTES1B_vS1C_EENS_8epilogue10collective6detail29Sm90TmaWarpSpecializedAdapterINS1G_15DefaultEpilogueISJ_SK_SK_NS1F_6thread17LinearCombinationISJ_Li1EffLNS1K_9ScaleType4KindE0ELNS_15FloatRoundStyleE2ESJ_EENS1_15EpilogueDefaultEEEEEvvEEEEvNT_6ParamsE:
[----:B------:R-:W0:Y:S01]  /*0000*/  LDC R1, c[0x0][0x28] ;  /* 0x00000a00ff017b82 */ /* 0x000e220000000800 */
[----:B------:R-:W1:Y:S01]  /*0010*/  S2R R18, SR_TID.X ;  /* 0x0000000000127919 */ /* 0x000e620000002100 */
[----:B------:R-:W-:Y:S01]  /*0020*/  ELECT P0, URZ, PT ;  /* 0x00000000003f782f */ /* 0x000fe20003800000 */
[----:B------:R-:W-:Y:S01]  /*0030*/  BSSY B0, `(.L_x_0) ;  /* 0x000000f000007945 */ /* 0x000fe20003800000 */
[--C-:B-1----:R-:W-:Y:S02]  /*0040*/  SHF.R.U32.HI R0, RZ, 0x5, R18.reuse ;  /* 0x00000005ff007819 */ /* 0x102fe40000011612 */
[----:B------:R-:W-:-:S03]  /*0050*/  SHF.R.U32.HI R3, RZ, 0x7, R18 ;  /* 0x00000007ff037819 */ /* 0x000fc60000011612 */
[----:B------:R-:W1:Y:S04]  /*0060*/  SHFL.IDX PT, R2, R0, RZ, 0x1f ;  /* 0x00001fff00027589 */ /* 0x000e6800000e0000 */
[----:B------:R2:W3:Y:S01]  /*0070*/  SHFL.IDX PT, R5, R3, RZ, 0x1f ;  /* 0x00001fff03057589 */ /* 0x0004e200000e0000 */
[----:B-1----:R-:W-:-:S13]  /*0080*/  ISETP.NE.OR P0, PT, R2, RZ, !P0 ;  /* 0x000000ff0200720c */ /* 0x002fda0004705670 */
[----:B0-23--:R-:W-:Y:S05]  /*0090*/  @P0 BRA `(.L_x_1) ;  /* 0x0000000000200947 */ /* 0x00dfea0003800000 */
[----:B------:R-:W-:Y:S02]  /*00a0*/  ULDC.64 UR4, c[0x0][0x198] ;  /* 0x0000660000047ab9 */ /* 0x000fe40000000a00 */
[----:B------:R-:W-:Y:S02]  /*00b0*/  UIADD3 UR6, UP0, UR4, 0xf0, URZ ;  /* 0x000000f004067890 */ /* 0x000fe4000ff1e03f */
[----:B------:R-:W-:Y:S02]  /*00c0*/  UIADD3 UR4, UP1, UR4, 0x1f0, URZ ;  /* 0x000001f004047890 */ /* 0x000fe4000ff3e03f */
[----:B------:R-:W-:Y:S02]  /*00d0*/  UIADD3.X UR7, URZ, UR5, URZ, UP0, !UPT ;  /* 0x000000053f077290 */ /* 0x000fe400087fe43f */
[----:B------:R-:W-:-:S07]  /*00e0*/  UIADD3.X UR5, URZ, UR5, URZ, UP1, !UPT ;  /* 0x000000053f057290 */ /* 0x000fce0008ffe43f */
[----:B------:R0:W-:Y:S02]  /*00f0*/  UTMACCTL.PF [UR6] ;  /* 0x00000000060079b9 */ /* 0x0001e40008040000 */
[----:B------:R0:W-:Y:S02]  /*0100*/  UTMACCTL.PF [UR4] ;  /* 0x00000000040079b9 */ /* 0x0001e40008040000 */
[----:B0-----:R-:W-:Y:S01]  /*0110*/  NOP ;  /* 0x0000000000007918 */ /* 0x001fe20000000000 */
.L_x_1:
[----:B------:R-:W-:Y:S05]  /*0120*/  BSYNC B0 ;  /* 0x0000000000007941 */ /* 0x000fea0003800000 */
.L_x_0:
[----:B------:R-:W0:Y:S02]  /*0130*/  SHFL.IDX PT, R3, R0, RZ, 0x1f ;  /* 0x00001fff00037589 */ /* 0x000e2400000e0000 */
[----:B0-----:R-:W-:-:S13]  /*0140*/  ISETP.NE.AND P0, PT, R3, RZ, PT ;  /* 0x000000ff0300720c */ /* 0x001fda0003f05270 */
[----:B------:R-:W-:Y:S05]  /*0150*/  @P0 BRA `(.L_x_2) ;  /* 0x0000000000600947 */ /* 0x000fea0003800000 */
[----:B------:R-:W0:Y:S01]  /*0160*/  S2UR UR8, SR_CgaCtaId ;  /* 0x00000000000879c3 */ /* 0x000e220000008800 */
[----:B------:R-:W-:Y:S01]  /*0170*/  UMOV UR4, 0x400 ;  /* 0x0000040000047882 */ /* 0x000fe20000000000 */
[----:B------:R-:W-:Y:S01]  /*0180*/  UMOV UR5, 0x1 ;  /* 0x0000000100057882 */ /* 0x000fe20000000000 */
[----:B------:R-:W-:Y:S01]  /*0190*/  UMOV UR6, 0x4 ;  /* 0x0000000400067882 */ /* 0x000fe20000000000 */
[----:B------:R-:W-:Y:S01]  /*01a0*/  ELECT P0, URZ, PT ;  /* 0x00000000003f782f */ /* 0x000fe20003800000 */
[----:B------:R-:W-:-:S04]  /*01b0*/  UIADD3 UR6, -UR6, 0x100000, URZ ;  /* 0x0010000006067890 */ /* 0x000fc8000fffe13f */
[----:B------:R-:W-:Y:S02]  /*01c0*/  USHF.L.U32 UR7, UR6, 0xb, URZ ;  /* 0x0000000b06077899 */ /* 0x000fe4000800063f */
[----:B------:R-:W-:Y:S02]  /*01d0*/  USHF.L.U32 UR6, UR6, 0x1, URZ ;  /* 0x0000000106067899 */ /* 0x000fe4000800063f */
[----:B0-----:R-:W-:Y:S02]  /*01e0*/  ULEA UR8, UR8, UR4, 0x18 ;  /* 0x0000000408087291 */ /* 0x001fe4000f8ec03f */
[----:B------:R-:W-:-:S04]  /*01f0*/  UIADD3 UR4, -UR5, 0x100000, URZ ;  /* 0x0010000005047890 */ /* 0x000fc8000fffe13f */
[----:B------:R-:W-:Y:S02]  /*0200*/  USHF.L.U32 UR5, UR4, 0xb, URZ ;  /* 0x0000000b04057899 */ /* 0x000fe4000800063f */
[----:B------:R-:W-:Y:S01]  /*0210*/  USHF.L.U32 UR4, UR4, 0x1, URZ ;  /* 0x0000000104047899 */ /* 0x000fe2000800063f */
[----:B------:R-:W0:Y:S11]  /*0220*/  FENCE.VIEW.ASYNC.S ;  /* 0x00000000000073c6 */ /* 0x000e360000000000 */
[----:B0-----:R0:W1:Y:S01]  /*0230*/  SYNCS.EXCH.64 URZ, [UR8], UR4 ;  /* 0x00000004083f75b2 */ /* 0x0010620008000100 */
[----:B------:R0:W2:Y:S01]  /*0240*/  SYNCS.EXCH.64 URZ, [UR8+0x28], UR6 ;  /* 0x00002806083f75b2 */ /* 0x0000a20008000100 */
[----:B------:R0:W3:Y:S01]  /*0250*/  SYNCS.EXCH.64 URZ, [UR8+0x8], UR4 ;  /* 0x00000804083f75b2 */ /* 0x0000e20008000100 */
[----:B------:R0:W4:Y:S01]  /*0260*/  SYNCS.EXCH.64 URZ, [UR8+0x30], UR6 ;  /* 0x00003006083f75b2 */ /* 0x0001220008000100 */
[----:B------:R0:W0:Y:S01]  /*0270*/  SYNCS.EXCH.64 URZ, [UR8+0x10], UR4 ;  /* 0x00001004083f75b2 */ /* 0x0000220008000100 */
[----:B------:R0:W0:Y:S01]  /*0280*/  SYNCS.EXCH.64 URZ, [UR8+0x38], UR6 ;  /* 0x00003806083f75b2 */ /* 0x0000220008000100 */
[----:B------:R0:W0:Y:S01]  /*0290*/  SYNCS.EXCH.64 URZ, [UR8+0x18], UR4 ;  /* 0x00001804083f75b2 */ /* 0x0000220008000100 */
[----:B------:R0:W0:Y:S01]  /*02a0*/  SYNCS.EXCH.64 URZ, [UR8+0x40], UR6 ;  /* 0x00004006083f75b2 */ /* 0x0000220008000100 */
[----:B------:R0:W0:Y:S01]  /*02b0*/  SYNCS.EXCH.64 URZ, [UR8+0x20], UR4 ;  /* 0x00002004083f75b2 */ /* 0x0000220008000100 */
[----:B------:R0:W0:Y:S01]  /*02c0*/  SYNCS.EXCH.64 URZ, [UR8+0x48], UR6 ;  /* 0x00004806083f75b2 */ /* 0x0000220008000100 */
[----:B------:R-:W-:Y:S01]  /*02d0*/  NOP ;  /* 0x0000000000007918 */ /* 0x000fe20000000000 */
.L_x_2:
[----:B------:R-:W-:Y:S01]  /*02e0*/  SHF.R.S32.HI R7, RZ, 0x1f, R18 ;  /* 0x0000001fff077819 */ /* 0x000fe20000011412 */
[----:B------:R-:W5:Y:S01]  /*02f0*/  SHFL.IDX PT, R0, R0, RZ, 0x1f ;  /* 0x00001fff00007589 */ /* 0x000f6200000e0000 */
[----:B0-----:R-:W0:Y:S01]  /*0300*/  S2UR UR8, SR_CTAID.X ;  /* 0x00000000000879c3 */ /* 0x001e220000002500 */
[----:B------:R-:W-:Y:S02]  /*0310*/  ELECT P0, URZ, PT ;  /* 0x00000000003f782f */ /* 0x000fe40003800000 */
[----:B------:R-:W-:Y:S01]  /*0320*/  LEA.HI R7, R7, R18, RZ, 0x7 ;  /* 0x0000001207077211 */ /* 0x000fe200078f38ff */
[----:B------:R-:W1:Y:S01]  /*0330*/  S2R R4, SR_CTAID.Y ;  /* 0x0000000000047919 */ /* 0x000e620000002600 */
[----:B------:R-:W-:Y:S01]  /*0340*/  SHF.R.S32.HI R8, RZ, 0x1f, R3 ;  /* 0x0000001fff087819 */ /* 0x000fe20000011403 */
[----:B------:R-:W-:Y:S01]  /*0350*/  ULDC UR4, c[0x0][0x150] ;  /* 0x0000540000047ab9 */ /* 0x000fe20000000800 */
[----:B------:R-:W-:Y:S01]  /*0360*/  LOP3.LUT R7, R7, 0xffffff80, RZ, 0xc0, !PT ;  /* 0xffffff8007077812 */ /* 0x000fe200078ec0ff */
[----:B------:R-:W-:Y:S01]  /*0370*/  NOP ;  /* 0x0000000000007918 */ /* 0x000fe20000000000 */
[----:B------:R-:W-:Y:S01]  /*0380*/  LEA.HI R8, R8, R3, RZ, 0x2 ;  /* 0x0000000308087211 */ /* 0x000fe200078f10ff */
[----:B------:R-:W2:Y:S01]  /*0390*/  LDC R10, c[0x0][0x144] ;  /* 0x00005100ff0a7b82 */ /* 0x000ea20000000800 */
[----:B------:R-:W-:Y:S01]  /*03a0*/  NOP ;  /* 0x0000000000007918 */ /* 0x000fe20000000000 */
[----:B------:R-:W-:Y:S01]  /*03b0*/  IMAD.IADD R6, R18, 0x1, -R7 ;  /* 0x0000000112067824 */ /* 0x000fe200078e0a07 */
[----:B------:R-:W-:Y:S01]  /*03c0*/  LOP3.LUT R8, R8, 0x3ffffffc, RZ, 0xc0, !PT ;  /* 0x3ffffffc08087812 */ /* 0x000fe200078ec0ff */
[----:B------:R-:W-:Y:S01]  /*03d0*/  IMAD.MOV.U32 R22, RZ, RZ, 0x1 ;  /* 0x00000001ff167424 */ /* 0x000fe200078e00ff */
[----:B------:R-:W-:-:S02]  /*03e0*/  ISETP.NE.AND P3, PT, R5, RZ, PT ;  /* 0x000000ff0500720c */ /* 0x000fc40003f65270 */
[----:B------:R-:W-:Y:S01]  /*03f0*/  SHF.R.S32.HI R7, RZ, 0x1f, R6 ;  /* 0x0000001fff077819 */ /* 0x000fe20000011406 */
[----:B------:R-:W-:Y:S01]  /*0400*/  IMAD.IADD R8, R3, 0x1, -R8 ;  /* 0x0000000103087824 */ /* 0x000fe200078e0a08 */
[----:B------:R-:W3:Y:S02]  /*0410*/  LDC R13, c[0x0][0x140] ;  /* 0x00005000ff0d7b82 */ /* 0x000ee40000000800 */
[----:B------:R-:W-:Y:S02]  /*0420*/  LEA.HI R7, R7, R6, RZ, 0x3 ;  /* 0x0000000607077211 */ /* 0x000fe400078f18ff */
[----:B-----5:R-:W-:Y:S02]  /*0430*/  ISETP.NE.OR P0, PT, R0, RZ, !P0 ;  /* 0x000000ff0000720c */ /* 0x020fe40004705670 */
[--C-:B------:R-:W-:Y:S02]  /*0440*/  SHF.R.S32.HI R0, RZ, 0x3, R7.reuse ;  /* 0x00000003ff007819 */ /* 0x100fe40000011407 */
[----:B------:R-:W-:-:S02]  /*0450*/  SHF.R.S32.HI R7, RZ, 0x1f, R7 ;  /* 0x0000001fff077819 */ /* 0x000fc40000011407 */
[----:B0-----:R-:W-:Y:S02]  /*0460*/  I2FP.F32.U32 R9, UR8 ;  /* 0x0000000800097c45 */ /* 0x001fe40008201000 */
[----:B------:R-:W-:-:S03]  /*0470*/  LEA.HI R7, R7, R0, RZ, 0x2 ;  /* 0x0000000007077211 */ /* 0x000fc600078f10ff */
[----:B------:R-:W-:Y:S01]  /*0480*/  FMUL R9, R9, UR4 ;  /* 0x0000000409097c20 */ /* 0x000fe20008400000 */
[----:B------:R-:W-:Y:S01]  /*0490*/  LOP3.LUT R7, R7, 0xfffffffc, RZ, 0xc0, !PT ;  /* 0xfffffffc07077812 */ /* 0x000fe200078ec0ff */
[----:B------:R-:W-:Y:S01]  /*04a0*/  VOTEU.ALL UP0, P0 ;  /* 0x00000000003f7886 */ /* 0x000fe20000000000 */
[----:B-1----:R-:W-:Y:S01]  /*04b0*/  I2FP.F32.U32 R3, R4 ;  /* 0x0000000400037245 */ /* 0x002fe20000201000 */
[----:B------:R-:W-:Y:S01]  /*04c0*/  ULDC UR4, c[0x0][0x154] ;  /* 0x0000550000047ab9 */ /* 0x000fe20000000800 */
[----:B------:R-:W-:Y:S01]  /*04d0*/  VOTEU.ALL UP1, P0 ;  /* 0x00000000003f7886 */ /* 0x000fe20000020000 */
[----:B------:R-:W0:Y:S01]  /*04e0*/  F2I.U32.TRUNC.NTZ R9, R9 ;  /* 0x0000000900097305 */ /* 0x000e22000020f000 */
[----:B------:R-:W-:Y:S01]  /*04f0*/  IMAD.IADD R7, R0, 0x1, -R7 ;  /* 0x0000000100077824 */ /* 0x000fe200078e0a07 */
[----:B------:R-:W1:Y:S01]  /*0500*/  @!UP0 S2UR UR7, SR_CgaCtaId ;  /* 0x00000000000789c3 */ /* 0x000e620000008800 */
[----:B------:R-:W-:Y:S01]  /*0510*/  FMUL R12, R3, UR4 ;  /* 0x00000004030c7c20 */ /* 0x000fe20008400000 */
[----:B------:R-:W-:Y:S01]  /*0520*/  UMOV UR4, 0x20 ;  /* 0x0000002000047882 */ /* 0x000fe20000000000 */
[----:B------:R-:W-:Y:S01]  /*0530*/  IMAD R8, R8, 0x4, R7 ;  /* 0x0000000408087824 */ /* 0x000fe200078e0207 */
[----:B------:R-:W-:Y:S01]  /*0540*/  @!UP0 UMOV UR6, 0x400 ;  /* 0x0000040000068882 */ /* 0x000fe20000000000 */
[----:B------:R-:W-:-:S04]  /*0550*/  @!UP0 UIADD3 UR4, -UR4, 0x100000, URZ ;  /* 0x0010000004048890 */ /* 0x000fc8000fffe13f */
[----:B------:R-:W-:Y:S02]  /*0560*/  @!UP0 USHF.L.U32 UR5, UR4, 0xb, URZ ;  /* 0x0000000b04058899 */ /* 0x000fe4000800063f */
[----:B------:R-:W-:Y:S01]  /*0570*/  @!UP0 USHF.L.U32 UR4, UR4, 0x1, URZ ;  /* 0x0000000104048899 */ /* 0x000fe2000800063f */
[----:B---3--:R-:W-:Y:S01]  /*0580*/  ISETP.EQ.U32.AND P2, PT, R13, 0x1, PT ;  /* 0x000000010d00780c */ /* 0x008fe20003f42070 */
[----:B------:R-:W3:Y:S01]  /*0590*/  F2I.U32.TRUNC.NTZ R12, R12 ;  /* 0x0000000c000c7305 */ /* 0x000ee2000020f000 */
[C---:B------:R-:W-:Y:S01]  /*05a0*/  LEA.HI R0, R8.reuse, R8, RZ, 0x1 ;  /* 0x0000000808007211 */ /* 0x040fe200078f08ff */
[----:B------:R-:W5:Y:S01]  /*05b0*/  LDC R7, c[0x0][0x148] ;  /* 0x00005200ff077b82 */ /* 0x000f620000000800 */
[----:B------:R-:W-:Y:S02]  /*05c0*/  IMAD.SHL.U32 R23, R8, 0x4, RZ ;  /* 0x0000000408177824 */ /* 0x000fe400078e00ff */
[----:B------:R-:W-:Y:S01]  /*05d0*/  LOP3.LUT R11, R0, 0xfffffffe, RZ, 0xc0, !PT ;  /* 0xfffffffe000b7812 */ /* 0x000fe200078ec0ff */
[----:B0-----:R-:W-:Y:S01]  /*05e0*/  IMAD.MOV R15, RZ, RZ, -R9 ;  /* 0x000000ffff0f7224 */ /* 0x001fe200078e0a09 */
[----:B------:R-:W-:-:S02]  /*05f0*/  SHF.R.S32.HI R9, RZ, 0x1f, R2 ;  /* 0x0000001fff097819 */ /* 0x000fc40000011402 */
[----:B------:R-:W-:Y:S01]  /*0600*/  LOP3.LUT R23, R8, 0xc, R23, 0x78, !PT ;  /* 0x0000000c08177812 */ /* 0x000fe200078e7817 */
[----:B--2---:R-:W-:Y:S01]  /*0610*/  IMAD R3, R10, R15, UR8 ;  /* 0x000000080a037e24 */ /* 0x004fe2000f8e020f */
[----:B------:R-:W-:Y:S01]  /*0620*/  LEA.HI R9, R9, R2, RZ, 0x2 ;  /* 0x0000000209097211 */ /* 0x000fe200078f10ff */
[----:B------:R-:W-:-:S03]  /*0630*/  IMAD.IADD R0, R8, 0x1, -R11 ;  /* 0x0000000108007824 */ /* 0x000fc600078e0a0b */
[----:B------:R-:W-:Y:S01]  /*0640*/  LOP3.LUT R9, R9, 0xfffffffc, RZ, 0xc0, !PT ;  /* 0xfffffffc09097812 */ /* 0x000fe200078ec0ff */
[----:B---3--:R-:W-:Y:S01]  /*0650*/  IMAD.MOV R24, RZ, RZ, -R12 ;  /* 0x000000ffff187224 */ /* 0x008fe200078e0a0c */
[----:B------:R-:W-:Y:S01]  /*0660*/  ISETP.NE.AND P4, PT, R0, R3, PT ;  /* 0x000000030000720c */ /* 0x000fe20003f85270 */
[----:B-1----:R-:W-:Y:S02]  /*0670*/  @!UP0 ULEA UR6, UR7, UR6, 0x18 ;  /* 0x0000000607068291 */ /* 0x002fe4000f8ec03f */
[----:B------:R-:W-:Y:S01]  /*0680*/  IMAD.IADD R0, R2, 0x1, -R9 ;  /* 0x0000000102007824 */ /* 0x000fe200078e0a09 */
[----:B------:R-:W-:Y:S01]  /*0690*/  VOTEU.ALL UP0, P0 ;  /* 0x00000000003f7886 */ /* 0x000fe20000000000 */
[----:B------:R-:W-:Y:S01]  /*06a0*/  LOP3.LUT P0, RZ, R6, 0x7, RZ, 0xc0, !PT ;  /* 0x0000000706ff7812 */ /* 0x000fe2000780c0ff */
[----:B------:R-:W-:Y:S02]  /*06b0*/  VIADD R6, R5, 0xffffffff ;  /* 0xffffffff05067836 */ /* 0x000fe40000000000 */
[----:B------:R-:W-:Y:S01]  /*06c0*/  ISETP.NE.AND P1, PT, R0, 0x3, PT ;  /* 0x000000030000780c */ /* 0x000fe20003f25270 */
[----:B-----5:R-:W-:Y:S01]  /*06d0*/  IMAD R9, R7, R24, R4 ;  /* 0x0000001807097224 */ /* 0x020fe200078e0204 */
[----:B------:R-:W-:-:S02]  /*06e0*/  ISETP.LT.U32.AND P0, PT, R23, 0x2, !P0 ;  /* 0x000000021700780c */ /* 0x000fc40004701070 */
[----:B------:R-:W-:Y:S01]  /*06f0*/  ISETP.EQ.OR P1, PT, R0, RZ, !P1 ;  /* 0x000000ff0000720c */ /* 0x000fe20004f22670 */
[----:B------:R-:W0:Y:S02]  /*0700*/  FENCE.VIEW.ASYNC.S ;  /* 0x00000000000073c6 */ /* 0x000e240000000000 */
[----:B0-----:R0:W1:Y:S01]  /*0710*/  @!UP0 SYNCS.EXCH.64 URZ, [UR6+0x60], UR4 ;  /* 0x00006004063f85b2 */ /* 0x0010620008000100 */
[----:B------:R-:W-:Y:S02]  /*0720*/  @P4 LEA.HI R2, R23, R23, RZ, 0x1 ;  /* 0x0000001717024211 */ /* 0x000fe400078f08ff */
[----:B------:R-:W-:Y:S02]  /*0730*/  ISETP.EQ.AND P1, PT, R5, RZ, P1 ;  /* 0x000000ff0500720c */ /* 0x000fe40000f22270 */
[----:B------:R-:W-:Y:S02]  /*0740*/  @P4 SHF.R.S32.HI R2, RZ, 0x1, R2 ;  /* 0x00000001ff024819 */ /* 0x000fe40000011402 */
[----:B------:R-:W-:-:S02]  /*0750*/  ISETP.GE.U32.AND P6, PT, R6, 0x2, PT ;  /* 0x000000020600780c */ /* 0x000fc40003fc6070 */
[----:B------:R-:W-:Y:S02]  /*0760*/  @P4 ISETP.NE.AND P5, PT, R2, R9, PT ;  /* 0x000000090200420c */ /* 0x000fe40003fa5270 */
[----:B------:R-:W-:Y:S02]  /*0770*/  SEL R9, RZ, 0x1, !P0 ;  /* 0x00000001ff097807 */ /* 0x000fe40004000000 */
[----:B------:R-:W-:Y:S02]  /*0780*/  @P4 SEL R22, RZ, 0x1, P5 ;  /* 0x00000001ff164807 */ /* 0x000fe40002800000 */
[----:B------:R-:W-:Y:S01]  /*0790*/  SEL R19, RZ, 0x1, !P1 ;  /* 0x00000001ff137807 */ /* 0x000fe20004800000 */
[----:B------:R0:W2:Y:S01]  /*07a0*/  @!UP1 SYNCS.EXCH.64 URZ, [UR6+0x68], UR4 ;  /* 0x00006804063f95b2 */ /* 0x0000a20008000100 */
[----:B------:R-:W-:Y:S01]  /*07b0*/  LOP3.LUT R22, R22, R9, RZ, 0xc0, !PT ;  /* 0x0000000916167212 */ /* 0x000fe200078ec0ff */
[----:B------:R-:W-:Y:S01]  /*07c0*/  NOP ;  /* 0x0000000000007918 */ /* 0x000fe20000000000 */
[----:B------:R-:W-:Y:S01]  /*07d0*/  SEL R19, R19, 0x2, P6 ;  /* 0x0000000213137807 */ /* 0x000fe20003000000 */
[----:B------:R-:W-:Y:S06]  /*07e0*/  @!P2 BRA `(.L_x_3) ;  /* 0x000000000008a947 */ /* 0x000fec0003800000 */
[----:B-12-4-:R-:W-:Y:S01]  /*07f0*/  UCGABAR_ARV ;  /* 0x00000000000079c7 */ /* 0x016fe20008000000 */
[----:B------:R-:W-:Y:S05]  /*0800*/  BRA `(.L_x_4) ;  /* 0x0000000000047947 */ /* 0x000fea0003800000 */
.L_x_3:
[----:B-12-4-:R-:W-:Y:S01]  /*0810*/  NOP ;  /* 0x0000000000007918 */ /* 0x016fe20000000000 */
.L_x_4:
[----:B------:R-:W1:Y:S01]  /*0820*/  LDC R2, c[0x0][0x65c] ;  /* 0x00019700ff027b82 */ /* 0x000e620000000800 */
[----:B------:R-:W-:Y:S02]  /*0830*/  IMAD.U32 R8, RZ, RZ, UR8 ;  /* 0x00000008ff087e24 */ /* 0x000fe4000f8e00ff */
[----:B------:R-:W-:Y:S01]  /*0840*/  IMAD.MOV.U32 R9, RZ, RZ, RZ ;  /* 0x000000ffff097224 */ /* 0x000fe200078e00ff */
[----:B-1----:R-:W-:-:S04]  /*0850*/  ISETP.NE.AND P1, PT, R2, 0x1, PT ;  /* 0x000000010200780c */ /* 0x002fc80003f25270 */
[----:B------:R-:W-:-:S09]  /*0860*/  P2R R5, PR, RZ, 0x2 ;  /* 0x00000002ff057803 */ /* 0x000fd20000000000 */
[----:B------:R-:W1:Y:S01]  /*0870*/  @P1 LDC R17, c[0x0][0x10] ;  /* 0x00000400ff111b82 */ /* 0x000e620000000800 */
[----:B------:R-:W-:Y:S02]  /*0880*/  @P1 IMAD.MOV.U32 R5, RZ, RZ, RZ ;  /* 0x000000ffff051224 */ /* 0x000fe400078e00ff */
[----:B------:R-:W-:-:S05]  /*0890*/  @P1 IMAD.MOV.U32 R13, RZ, RZ, RZ ;  /* 0x000000ffff0d1224 */ /* 0x000fca00078e00ff */
[----:B------:R-:W2:Y:S01]  /*08a0*/  @!P1 LDC R11, c[0x0][0xc] ;  /* 0x00000300ff0b9b82 */ /* 0x000ea20000000800 */
[----:B-1----:R-:W-:-:S04]  /*08b0*/  @P1 IMAD.WIDE.U32 R16, R17, UR8, R4 ;  /* 0x0000000811101c25 */ /* 0x002fc8000f8e0004 */
[----:B------:R-:W-:Y:S02]  /*08c0*/  @P1 IMAD.IADD R17, R17, 0x1, R13 ;  /* 0x0000000111111824 */ /* 0x000fe400078e020d */
[----:B--2---:R-:W-:-:S04]  /*08d0*/  @!P1 IMAD.WIDE.U32 R8, R4, R11, R8 ;  /* 0x0000000b04089225 */ /* 0x004fc800078e0008 */
[----:B------:R-:W-:Y:S02]  /*08e0*/  @!P1 IMAD.MOV.U32 R16, RZ, RZ, R8 ;  /* 0x000000ffff109224 */ /* 0x000fe400078e0008 */
[----:B------:R-:W-:Y:S01]  /*08f0*/  @!P1 IMAD.MOV.U32 R17, RZ, RZ, R9 ;  /* 0x000000ffff119224 */ /* 0x000fe200078e0009 */
[----:B------:R-:W-:Y:S06]  /*0900*/  @!P2 BRA `(.L_x_5) ;  /* 0x00000000000ca947 */ /* 0x000fec0003800000 */
[----:B------:R-:W-:Y:S01]  /*0910*/  UCGABAR_WAIT ;  /* 0x0000000000007dc7 */ /* 0x000fe20008000000 */
[----:B------:R-:W-:Y:S01]  /*0920*/  CCTL.IVALL ;  /* 0x00000000ff00798f */ /* 0x000fe20002000000 */
[----:B------:R-:W-:Y:S05]  /*0930*/  BRA `(.L_x_6) ;  /* 0x0000000000047947 */ /* 0x000fea0003800000 */
.L_x_5:
[----:B------:R-:W-:Y:S06]  /*0940*/  BAR.SYNC.DEFER_BLOCKING 0x0 ;  /* 0x0000000000007b1d */ /* 0x000fec0000010000 */
.L_x_6:
[----:B------:R-:W-:Y:S05]  /*0950*/  @!P3 BRA `(.L_x_7) ;  /* 0x0000005c001cb947 */ /* 0x000fea0003800000 */
[----:B------:R-:W-:-:S13]  /*0960*/  ISETP.GT.U32.AND P0, PT, R6, 0x1, PT ;  /* 0x000000010600780c */ /* 0x000fda0003f04070 */
[----:B0-----:R-:W-:Y:S05]  /*0970*/  @P0 EXIT ;  /* 0x000000000000094d */ /* 0x001fea0003800000 */
[----:B------:R-:W-:Y:S01]  /*0980*/  ULDC.64 UR4, c[0x0][0x650] ;  /* 0x0001940000047ab9 */ /* 0x000fe20000000a00 */
[----:B------:R-:W-:Y:S01]  /*0990*/  PRMT R0, RZ, 0x7610, R0 ;  /* 0x00007610ff007816 */ /* 0x000fe20000000000 */
[----:B------:R-:W-:Y:S01]  /*09a0*/  IMAD.MOV.U32 R92, RZ, RZ, -0x1 ;  /* 0xffffffffff5c7424 */ /* 0x000fe200078e00ff */
[----:B------:R-:W-:Y:S01]  /*09b0*/  ISETP.GE.U32.AND P0, PT, R16, UR4, PT ;  /* 0x0000000410007c0c */ /* 0x000fe2000bf06070 */
[----:B------:R-:W-:Y:S02]  /*09c0*/  IMAD.MOV.U32 R93, RZ, RZ, -0x1 ;  /* 0xffffffffff5d7424 */ /* 0x000fe400078e00ff */
[----:B------:R-:W-:Y:S01]  /*09d0*/  IMAD.MOV.U32 R91, RZ, RZ, -0x1 ;  /* 0xffffffffff5b7424 */ /* 0x000fe200078e00ff */
[----:B------:R-:W-:-:S13]  /*09e0*/  ISETP.GE.U32.AND.EX P0, PT, R17, UR5, PT, P0 ;  /* 0x0000000511007c0c */ /* 0x000fda000bf06100 */
[----:B------:R-:W-:Y:S05]  /*09f0*/  @P0 BRA `(.L_x_8) ;  /* 0x0000000400280947 */ /* 0x000fea0003800000 */
[----:B------:R-:W0:Y:S01]  /*0a00*/  LDC.64 R20, c[0x0][0x628] ;  /* 0x00018a00ff147b82 */ /* 0x000e220000000a00 */
[----:B------:R-:W-:Y:S02]  /*0a10*/  IMAD.MOV.U32 R8, RZ, RZ, R16 ;  /* 0x000000ffff087224 */ /* 0x000fe400078e0010 */
[----:B------:R-:W-:-:S05]  /*0a20*/  IMAD.MOV.U32 R9, RZ, RZ, R17 ;  /* 0x000000ffff097224 */ /* 0x000fca00078e0011 */
[----:B------:R-:W1:Y:S08]  /*0a30*/  LDC R0, c[0x0][0x630] ;  /* 0x00018c00ff007b82 */ /* 0x000e700000000800 */
[----:B------:R-:W2:Y:S01]  /*0a40*/  LDC.64 R26, c[0x0][0x620] ;  /* 0x00018800ff1a7b82 */ /* 0x000ea20000000a00 */
[----:B0-----:R-:W-:-:S04]  /*0a50*/  ISETP.NE.U32.AND P0, PT, R20, RZ, PT ;  /* 0x000000ff1400720c */ /* 0x001fc80003f05070 */
[----:B------:R-:W-:-:S13]  /*0a60*/  ISETP.NE.AND.EX P0, PT, R21, RZ, PT, P0 ;  /* 0x000000ff1500720c */ /* 0x000fda0003f05300 */
[----:B-12---:R-:W-:Y:S05]  /*0a70*/  @!P0 BRA `(.L_x_9) ;  /* 0x0000000000288947 */ /* 0x006fea0003800000 */
[----:B------:R-:W0:Y:S02]  /*0a80*/  LDC R13, c[0x0][0x634] ;  /* 0x00018d00ff0d7b82 */ /* 0x000e240000000800 */
[----:B0-----:R-:W-:-:S05]  /*0a90*/  IADD3 R13, P0, R16, R13, RZ ;  /* 0x0000000d100d7210 */ /* 0x001fca0007f1e0ff */
[----:B------:R-:W-:-:S04]  /*0aa0*/  IMAD.X R15, RZ, RZ, R17, P0 ;  /* 0x000000ffff0f7224 */ /* 0x000fc800000e0611 */
[----:B------:R-:W-:-:S04]  /*0ab0*/  IMAD.WIDE.U32 R8, R15, R20, RZ ;  /* 0x000000140f087225 */ /* 0x000fc800078e00ff */
[----:B------:R-:W-:-:S04]  /*0ac0*/  IMAD.WIDE.U32 R10, P0, R13, R21, R8 ;  /* 0x000000150d0a7225 */ /* 0x000fc80007800008 */
[----:B------:R-:W-:-:S04]  /*0ad0*/  IMAD.WIDE.U32 R8, R13, R20, RZ ;  /* 0x000000140d087225 */ /* 0x000fc800078e00ff */
[----:B------:R-:W-:Y:S01]  /*0ae0*/  IMAD.X R13, RZ, RZ, RZ, P0 ;  /* 0x000000ffff0d7224 */ /* 0x000fe200000e06ff */
[----:B------:R-:W-:Y:S01]  /*0af0*/  IADD3 RZ, P0, R9, R10, RZ ;  /* 0x0000000a09ff7210 */ /* 0x000fe20007f1e0ff */
[----:B------:R-:W-:-:S04]  /*0b00*/  IMAD.MOV.U32 R12, RZ, RZ, R11 ;  /* 0x000000ffff0c7224 */ /* 0x000fc800078e000b */
[----:B------:R-:W-:-:S08]  /*0b10*/  IMAD.WIDE.U32.X R8, R15, R21, R12, P0 ;  /* 0x000000150f087225 */ /* 0x000fd000000e040c */
.L_x_9:
[----:B------:R-:W0:Y:S01]  /*0b20*/  LDC.64 R20, c[0x0][0x640] ;  /* 0x00019000ff147b82 */ /* 0x000e220000000a00 */
[--C-:B------:R-:W-:Y:S01]  /*0b30*/  SHF.R.U64 R91, R8, R0, R9.reuse ;  /* 0x00000000085b7219 */ /* 0x100fe20000001209 */
[----:B------:R-:W-:Y:S01]  /*0b40*/  IMAD R28, R7, R24, R4 ;  /* 0x00000018071c7224 */ /* 0x000fe200078e0204 */
[----:B------:R-:W-:Y:S01]  /*0b50*/  SHF.R.U32.HI R0, RZ, R0, R9 ;  /* 0x00000000ff007219 */ /* 0x000fe20000011609 */
[----:B------:R-:W-:Y:S01]  /*0b60*/  IMAD.MOV.U32 R25, RZ, RZ, 0x1 ;  /* 0x00000001ff197424 */ /* 0x000fe200078e00ff */
[----:B------:R-:W-:-:S03]  /*0b70*/  IADD3 R5, P0, RZ, -R91, RZ ;  /* 0x8000005bff057210 */ /* 0x000fc60007f1e0ff */
[----:B------:R-:W1:Y:S02]  /*0b80*/  LDC R6, c[0x0][0x618] ;  /* 0x00018600ff067b82 */ /* 0x000e640000000800 */
[----:B------:R-:W-:-:S04]  /*0b90*/  IMAD.X R9, RZ, RZ, ~R0, P0 ;  /* 0x000000ffff097224 */ /* 0x000fc800000e0e00 */
[-C--:B------:R-:W-:Y:S02]  /*0ba0*/  IMAD R0, R9, R26.reuse, RZ ;  /* 0x0000001a09007224 */ /* 0x080fe400078e02ff */
[----:B------:R-:W2:Y:S01]  /*0bb0*/  LDC R11, c[0x0][0x608] ;  /* 0x00018200ff0b7b82 */ /* 0x000ea20000000800 */
[----:B------:R-:W-:-:S04]  /*0bc0*/  IMAD.WIDE.U32 R8, R5, R26, R16 ;  /* 0x0000001a05087225 */ /* 0x000fc800078e0010 */
[----:B------:R-:W-:-:S03]  /*0bd0*/  IMAD R5, R5, R27, R0 ;  /* 0x0000001b05057224 */ /* 0x000fc600078e0200 */
[----:B------:R-:W3:Y:S01]  /*0be0*/  LDC R12, c[0x0][0x658] ;  /* 0x00019600ff0c7b82 */ /* 0x000ee20000000800 */
[----:B0-----:R-:W-:Y:S01]  /*0bf0*/  ISETP.NE.U32.AND P0, PT, R20, RZ, PT ;  /* 0x000000ff1400720c */ /* 0x001fe20003f05070 */
[----:B------:R-:W-:Y:S02]  /*0c00*/  IMAD.IADD R5, R9, 0x1, R5 ;  /* 0x0000000109057824 */ /* 0x000fe400078e0205 */
[----:B------:R-:W-:Y:S01]  /*0c10*/  IMAD.MOV.U32 R9, RZ, RZ, -0x1 ;  /* 0xffffffffff097424 */ /* 0x000fe200078e00ff */
[----:B------:R-:W-:-:S03]  /*0c20*/  ISETP.NE.AND.EX P0, PT, R21, RZ, PT, P0 ;  /* 0x000000ff1500720c */ /* 0x000fc60003f05300 */
[----:B------:R-:W0:Y:S01]  /*0c30*/  LDC R15, c[0x0][0x600] ;  /* 0x00018000ff0f7b82 */ /* 0x000e220000000800 */
[-CC-:B-1----:R-:W-:Y:S02]  /*0c40*/  SHF.R.U64 R13, R8, R6.reuse, R5.reuse ;  /* 0x00000006080d7219 */ /* 0x182fe40000001205 */
[----:B------:R-:W-:-:S05]  /*0c50*/  SHF.R.U32.HI R0, RZ, R6, R5 ;  /* 0x00000006ff007219 */ /* 0x000fca0000011605 */
[----:B------:R-:W1:Y:S01]  /*0c60*/  LDC R14, c[0x0][0x648] ;  /* 0x00019200ff0e7b82 */ /* 0x000e620000000800 */
[-CC-:B--2---:R-:W-:Y:S02]  /*0c70*/  SHF.R.U64 R29, R13, R11.reuse, R0.reuse ;  /* 0x0000000b0d1d7219 */ /* 0x184fe40000001200 */
[----:B------:R-:W-:-:S05]  /*0c80*/  SHF.R.U32.HI R5, RZ, R11, R0 ;  /* 0x0000000bff057219 */ /* 0x000fca0000011600 */
[----:B------:R-:W2:Y:S01]  /*0c90*/  LDC R26, c[0x0][0x638] ;  /* 0x00018e00ff1a7b82 */ /* 0x000ea20000000800 */
[-CC-:B---3--:R-:W-:Y:S02]  /*0ca0*/  SHF.R.U64 R24, R29, R12.reuse, R5.reuse ;  /* 0x0000000c1d187219 */ /* 0x188fe40000001205 */
[-C--:B------:R-:W-:Y:S02]  /*0cb0*/  SHF.L.U32 R0, R9, R12.reuse, RZ ;  /* 0x0000000c09007219 */ /* 0x080fe400000006ff */
[----:B------:R-:W-:Y:S01]  /*0cc0*/  SHF.R.U32.HI R5, RZ, R12, R5 ;  /* 0x0000000cff057219 */ /* 0x000fe20000011605 */
[----:B------:R-:W-:Y:S01]  /*0cd0*/  IMAD.MOV.U32 R4, RZ, RZ, R24 ;  /* 0x000000ffff047224 */ /* 0x000fe200078e0018 */
[----:B------:R-:W-:Y:S01]  /*0ce0*/  LOP3.LUT R10, RZ, R0, RZ, 0x33, !PT ;  /* 0x00000000ff0a7212 */ /* 0x000fe200078e33ff */
[----:B------:R-:W3:Y:S01]  /*0cf0*/  LDC R27, c[0x0][0x610] ;  /* 0x00018400ff1b7b82 */ /* 0x000ee20000000800 */
[----:B------:R-:W-:Y:S05]  /*0d00*/  @!P0 BRA `(.L_x_10) ;  /* 0x0000000000288947 */ /* 0x000fea0003800000 */
[----:B------:R-:W4:Y:S02]  /*0d10*/  LDC R9, c[0x0][0x64c] ;  /* 0x00019300ff097b82 */ /* 0x000f240000000800 */
[----:B----4-:R-:W-:-:S05]  /*0d20*/  IADD3 R9, P0, R24, R9, RZ ;  /* 0x0000000918097210 */ /* 0x010fca0007f1e0ff */
        /* <DEDUP_REMOVED lines=8> */
.L_x_10:
[----:B-1----:R-:W-:Y:S01]  /*0db0*/  SHF.R.U64 R4, R4, R14, R5 ;  /* 0x0000000e04047219 */ /* 0x002fe20000001205 */
[----:B0-----:R-:W-:Y:S01]  /*0dc0*/  VIADD R6, R15, 0xffffffff ;  /* 0xffffffff0f067836 */ /* 0x001fe20000000000 */
[----:B------:R-:W-:Y:S02]  /*0dd0*/  SHF.L.U32 R0, R25, R12, RZ ;  /* 0x0000000c19007219 */ /* 0x000fe400000006ff */
[----:B------:R-:W-:Y:S01]  /*0de0*/  LOP3.LUT R5, R29, R10, RZ, 0xc0, !PT ;  /* 0x0000000a1d057212 */ /* 0x000fe200078ec0ff */
[----:B------:R-:W-:Y:S01]  /*0df0*/  IMAD.MOV R7, RZ, RZ, -R4 ;  /* 0x000000ffff077224 */ /* 0x000fe200078e0a04 */
[----:B------:R-:W-:Y:S02]  /*0e00*/  SEL R3, R3, R28, !P1 ;  /* 0x0000001c03037207 */ /* 0x000fe40004800000 */
[----:B------:R-:W-:Y:S01]  /*0e10*/  LOP3.LUT R6, R13, R6, RZ, 0xc0, !PT ;  /* 0x000000060d067212 */ /* 0x000fe200078ec0ff */
[----:B------:R-:W-:Y:S02]  /*0e20*/  IMAD R4, R0, R4, R5 ;  /* 0x0000000400047224 */ /* 0x000fe400078e0205 */
[----:B--2---:R-:W-:-:S02]  /*0e30*/  IMAD R0, R7, R26, R24 ;  /* 0x0000001a07007224 */ /* 0x004fc400078e0218 */
[----:B---3--:R-:W-:Y:S02]  /*0e40*/  IMAD R3, R4, R27, R3 ;  /* 0x0000001b04037224 */ /* 0x008fe400078e0203 */
[----:B------:R-:W-:Y:S02]  /*0e50*/  IMAD R92, R0, R15, R6 ;  /* 0x0000000f005c7224 */ /* 0x000fe400078e0206 */
[----:B------:R-:W-:-:S03]  /*0e60*/  IMAD.MOV.U32 R4, RZ, RZ, 0x1 ;  /* 0x00000001ff047424 */ /* 0x000fc600078e00ff */
[----:B------:R-:W-:Y:S02]  /*0e70*/  SEL R93, R92, R3, !P1 ;  /* 0x000000035c5d7207 */ /* 0x000fe40004800000 */
[----:B------:R-:W-:Y:S02]  /*0e80*/  PRMT R0, R4, 0x7610, R0 ;  /* 0x0000761004007816 */ /* 0x000fe40000000000 */
[----:B------:R-:W-:-:S07]  /*0e90*/  SEL R92, R3, R92, !P1 ;  /* 0x0000005c035c7207 */ /* 0x000fce0004800000 */
.L_x_8:
[----:B------:R-:W-:-:S08]  /*0ea0*/  NOP ;  /* 0x0000000000007918 */ /* 0x000fd00000000000 */
[----:B------:R-:W0:Y:S02]  /*0eb0*/  USETMAXREG.TRY_ALLOC.CTAPOOL UP0, 0xe8 ;  /* 0x000000e8000079c8 */ /* 0x000e240008000600 */
[----:B0-----:R-:W-:-:S13]  /*0ec0*/  PLOP3.LUT P0, PT, PT, PT, UP0, 0x80, 0x0 ;  /* 0x000000000000781c */ /* 0x001fda0003f0f008 */
[----:B------:R-:W-:Y:S05]  /*0ed0*/  @!P0 BRA `(.L_x_8) ;  /* 0xfffffffc00f08947 */ /* 0x000fea000383ffff */
[----:B------:R-:W-:Y:S01]  /*0ee0*/  ULDC.64 UR4, c[0x0][0x598] ;  /* 0x0001660000047ab9 */ /* 0x000fe20000000a00 */
[----:B------:R-:W-:Y:S01]  /*0ef0*/  ULDC.64 UR36, c[0x0][0x208] ;  /* 0x0000820000247ab9 */ /* 0x000fe20000000a00 */
[----:B------:R-:W-:-:S04]  /*0f00*/  ISETP.NE.U32.AND P0, PT, RZ, UR4, PT ;  /* 0x00000004ff007c0c */ /* 0x000fc8000bf05070 */
[----:B------:R-:W-:-:S13]  /*0f10*/  ISETP.NE.AND.EX P0, PT, RZ, UR5, PT, P0 ;  /* 0x00000005ff007c0c */ /* 0x000fda000bf05300 */
[----:B------:R-:W-:Y:S05]  /*0f20*/  @!P0 BRA `(.L_x_11) ;  /* 0x00000000001c8947 */ /* 0x000fea0003800000 */
[----:B------:R-:W0:Y:S02]  /*0f30*/  LDC.64 R4, c[0x0][0x598] ;  /* 0x00016600ff047b82 */ /* 0x000e240000000a00 */
[----:B0-----:R-:W2:Y:S02]  /*0f40*/  LDG.E.64 R4, desc[UR36][R4.64] ;  /* 0x0000002404047981 */ /* 0x001ea4000c1e1b00 */
[----:B--2---:R-:W-:-:S04]  /*0f50*/  ISETP.NE.U32.AND P0, PT, R4, RZ, PT ;  /* 0x000000ff0400720c */ /* 0x004fc80003f05070 */
[----:B------:R-:W-:-:S13]  /*0f60*/  ISETP.NE.AND.EX P0, PT, R5, RZ, PT, P0 ;  /* 0x000000ff0500720c */ /* 0x000fda0003f05300 */
[----:B------:R-:W-:Y:S05]  /*0f70*/  @!P0 BRA `(.L_x_11) ;  /* 0x0000000000088947 */ /* 0x000fea0003800000 */
[----:B------:R0:W5:Y:S01]  /*0f80*/  LD.E R88, desc[UR36][R4.64] ;  /* 0x0000002404587980 */ /* 0x000162000c101900 */
[----:B------:R-:W-:Y:S05]  /*0f90*/  BRA `(.L_x_12) ;  /* 0x0000000000247947 */ /* 0x000fea0003800000 */
.L_x_11:
[----:B------:R-:W-:Y:S02]  /*0fa0*/  ULDC.64 UR4, c[0x0][0x588] ;  /* 0x0001620000047ab9 */ /* 0x000fe40000000a00 */
[----:B------:R-:W-:-:S04]  /*0fb0*/  ISETP.NE.U32.AND P0, PT, RZ, UR4, PT ;  /* 0x00000004ff007c0c */ /* 0x000fc8000bf05070 */
[----:B------:R-:W-:-:S13]  /*0fc0*/  ISETP.NE.AND.EX P0, PT, RZ, UR5, PT, P0 ;  /* 0x00000005ff007c0c */ /* 0x000fda000bf05300 */
[----:B------:R-:W-:Y:S05]  /*0fd0*/  @!P0 BRA `(.L_x_13) ;  /* 0x00000000000c8947 */ /* 0x000fea0003800000 */
[----:B------:R-:W0:Y:S02]  /*0fe0*/  LDC.64 R88, c[0x0][0x588] ;  /* 0x00016200ff587b82 */ /* 0x000e240000000a00 */
[----:B0-----:R1:W5:Y:S01]  /*0ff0*/  LDG.E R88, desc[UR36][R88.64] ;  /* 0x0000002458587981 */ /* 0x001362000c1e1900 */
[----:B------:R-:W-:Y:S05]  /*1000*/  BRA `(.L_x_12) ;  /* 0x0000000000087947 */ /* 0x000fea0003800000 */
.L_x_13:
[----:B------:R-:W-:Y:S02]  /*1010*/  ULDC UR4, c[0x0][0x580] ;  /* 0x0001600000047ab9 */ /* 0x000fe40000000800 */
[----:B------:R-:W-:-:S07]  /*1020*/  IMAD.U32 R88, RZ, RZ, UR4 ;  /* 0x00000004ff587e24 */ /* 0x000fce000f8e00ff */
.L_x_12:
[----:B------:R-:W-:Y:S02]  /*1030*/  ULDC.64 UR4, c[0x0][0x5a0] ;  /* 0x0001680000047ab9 */ /* 0x000fe40000000a00 */
[----:B------:R-:W-:-:S04]  /*1040*/  ISETP.NE.U32.AND P0, PT, RZ, UR4, PT ;  /* 0x00000004ff007c0c */ /* 0x000fc8000bf05070 */
[----:B------:R-:W-:-:S13]  /*1050*/  ISETP.NE.AND.EX P0, PT, RZ, UR5, PT, P0 ;  /* 0x00000005ff007c0c */ /* 0x000fda000bf05300 */
[----:B------:R-:W-:Y:S05]  /*1060*/  @!P0 BRA `(.L_x_14) ;  /* 0x00000000001c8947 */ /* 0x000fea0003800000 */
[----:B0-----:R-:W0:Y:S02]  /*1070*/  LDC.64 R4, c[0x0][0x5a0] ;  /* 0x00016800ff047b82 */ /* 0x001e240000000a00 */
[----:B0-----:R-:W2:Y:S02]  /*1080*/  LDG.E.64 R4, desc[UR36][R4.64] ;  /* 0x0000002404047981 */ /* 0x001ea4000c1e1b00 */
[----:B--2---:R-:W-:-:S04]  /*1090*/  ISETP.NE.U32.AND P0, PT, R4, RZ, PT ;  /* 0x000000ff0400720c */ /* 0x004fc80003f05070 */
[----:B------:R-:W-:-:S13]  /*10a0*/  ISETP.NE.AND.EX P0, PT, R5, RZ, PT, P0 ;  /* 0x000000ff0500720c */ /* 0x000fda0003f05300 */
[----:B------:R-:W-:Y:S05]  /*10b0*/  @!P0 BRA `(.L_x_14) ;  /* 0x0000000000088947 */ /* 0x000fea0003800000 */
[----:B-1----:R0:W5:Y:S01]  /*10c0*/  LD.E R89, desc[UR36][R4.64] ;  /* 0x0000002404597980 */ /* 0x002162000c101900 */
[----:B------:R-:W-:Y:S05]  /*10d0*/  BRA `(.L_x_15) ;  /* 0x0000000000247947 */ /* 0x000fea0003800000 */
.L_x_14:
[----:B------:R-:W-:Y:S02]  /*10e0*/  ULDC.64 UR4, c[0x0][0x590] ;  /* 0x0001640000047ab9 */ /* 0x000fe40000000a00 */
[----:B------:R-:W-:-:S04]  /*10f0*/  ISETP.NE.U32.AND P0, PT, RZ, UR4, PT ;  /* 0x00000004ff007c0c */ /* 0x000fc8000bf05070 */
[----:B------:R-:W-:-:S13]  /*1100*/  ISETP.NE.AND.EX P0, PT, RZ, UR5, PT, P0 ;  /* 0x00000005ff007c0c */ /* 0x000fda000bf05300 */
[----:B------:R-:W-:Y:S05]  /*1110*/  @!P0 BRA `(.L_x_16) ;  /* 0x00000000000c8947 */ /* 0x000fea0003800000 */
[----:B0-----:R-:W1:Y:S02]  /*1120*/  LDC.64 R4, c[0x0][0x590] ;  /* 0x00016400ff047b82 */ /* 0x001e640000000a00 */
[----:B-1----:R1:W5:Y:S01]  /*1130*/  LDG.E R89, desc[UR36][R4.64] ;  /* 0x0000002404597981 */ /* 0x002362000c1e1900 */
[----:B------:R-:W-:Y:S05]  /*1140*/  BRA `(.L_x_15) ;  /* 0x0000000000087947 */ /* 0x000fea0003800000 */
.L_x_16:
[----:B------:R-:W-:Y:S02]  /*1150*/  ULDC UR4, c[0x0][0x584] ;  /* 0x0001610000047ab9 */ /* 0x000fe40000000800 */
[----:B-1----:R-:W-:-:S07]  /*1160*/  IMAD.U32 R89, RZ, RZ, UR4 ;  /* 0x00000004ff597e24 */ /* 0x002fce000f8e00ff */
.L_x_15:
[----:B------:R-:W-:-:S13]  /*1170*/  LOP3.LUT P0, RZ, R0, 0xff, RZ, 0xc0, !PT ;  /* 0x000000ff00ff7812 */ /* 0x000fda000780c0ff */
[----:B------:R-:W-:Y:S05]  /*1180*/  @!P0 EXIT ;  /* 0x000000000000894d */ /* 0x000fea0003800000 */
[----:B------:R-:W-:Y:S01]  /*1190*/  ULDC UR4, c[0x0][0x28c] ;  /* 0x0000a30000047ab9 */ /* 0x000fe20000000800 */
[----:B------:R-:W-:Y:S01]  /*11a0*/  LOP3.LUT R90, R19, 0x1, RZ, 0xfc, !PT ;  /* 0x00000001135a7812 */ /* 0x000fe200078efcff */
[----:B------:R-:W-:Y:S01]  /*11b0*/  UIADD3 UR4, UR4, 0x1f, URZ ;  /* 0x0000001f04047890 */ /* 0x000fe2000fffe03f */
[----:B------:R-:W-:Y:S01]  /*11c0*/  UMOV UR38, URZ ;  /* 0x0000003f00267c82 */ /* 0x000fe20008000000 */
[----:B------:R-:W-:Y:S02]  /*11d0*/  UMOV UR39, URZ ;  /* 0x0000003f00277c82 */ /* 0x000fe40008000000 */
[----:B------:R-:W-:-:S04]  /*11e0*/  USHF.R.S32.HI UR5, URZ, 0x1f, UR4 ;  /* 0x0000001f3f057899 */ /* 0x000fc80008011404 */
[----:B------:R-:W-:-:S04]  /*11f0*/  ULEA.HI UR5, UR5, UR4, URZ, 0x5 ;  /* 0x0000000405057291 */ /* 0x000fc8000f8f283f */
[----:B------:R-:W-:-:S12]  /*1200*/  USHF.R.S32.HI UR40, URZ, 0x5, UR5 ;  /* 0x000000053f287899 */ /* 0x000fd80008011405 */
.L_x_164:
[----:B------:R-:W-:Y:S01]  /*1210*/  LOP3.LUT R0, R18, 0x80, RZ, 0xc0, !PT ;  /* 0x0000008012007812 */ /* 0x000fe200078ec0ff */
[----:B--2---:R-:W2:Y:S01]  /*1220*/  S2UR UR7, SR_CgaCtaId ;  /* 0x00000000000779c3 */ /* 0x004ea20000008800 */
[----:B------:R-:W-:Y:S02]  /*1230*/  UMOV UR6, 0x400 ;  /* 0x0000040000067882 */ /* 0x000fe40000000000 */
[----:B------:R-:W-:-:S06]  /*1240*/  SHF.R.U32.HI R0, RZ, 0x7, R0 ;  /* 0x00000007ff007819 */ /* 0x000fcc0000011600 */
[----:B---3--:R-:W3:Y:S01]  /*1250*/  SHFL.IDX PT, R0, R0, RZ, 0x1f ;  /* 0x00001fff00007589 */ /* 0x008ee200000e0000 */
[----:B--2---:R-:W-:Y:S01]  /*1260*/  ULEA UR6, UR7, UR6, 0x18 ;  /* 0x0000000607067291 */ /* 0x004fe2000f8ec03f */
[----:B---3--:R-:W-:-:S13]  /*1270*/  R2UR UR4, R0 ;  /* 0x00000000000472ca */ /* 0x008fda00000e0000 */
[----:B------:R-:W-:-:S04]  /*1280*/  ULEA.HI UR5, UR4, UR4, URZ, 0x1 ;  /* 0x0000000404057291 */ /* 0x000fc8000f8f083f */
[----:B------:R-:W-:-:S04]  /*1290*/  ULOP3.LUT UR5, UR5, 0xffffe, URZ, 0xc0, !UPT ;  /* 0x000ffffe05057892 */ /* 0x000fc8000f8ec03f */
[----:B------:R-:W-:-:S03]  /*12a0*/  UIADD3 UR5, UR4, -UR5, URZ ;  /* 0x8000000504057290 */ /* 0x000fc6000fffe03f */
[----:B------:R-:W-:Y:S01]  /*12b0*/  ULDC UR4, c[0x0][0x28c] ;  /* 0x0000a30000047ab9 */ /* 0x000fe20000000800 */
[----:B------:R-:W-:Y:S01]  /*12c0*/  ULEA UR5, UR5, UR6, 0xc ;  /* 0x0000000605057291 */ /* 0x000fe2000f8e603f */
[----:B------:R-:W-:-:S03]  /*12d0*/  ISETP.LT.AND P0, PT, RZ, UR4, PT ;  /* 0x00000004ff007c0c */ /* 0x000fc6000bf01270 */
[----:B------:R-:W-:-:S04]  /*12e0*/  UIADD3 UR5, UR5, 0x100, URZ ;  /* 0x0000010005057890 */ /* 0x000fc8000fffe03f */
[----:B------:R-:W-:-:S04]  /*12f0*/  USHF.R.U32.HI UR5, URZ, 0x4, UR5 ;  /* 0x000000043f057899 */ /* 0x000fc80008011605 */
[----:B------:R-:W-:Y:S02]  /*1300*/  ULOP3.LUT UR41, UR5, 0x3fff, URZ, 0xc0, !UPT ;  /* 0x00003fff05297892 */ /* 0x000fe4000f8ec03f */
[----:B-1--45:R-:W-:Y:S10]  /*1310*/  @P0 BRA `(.L_x_17) ;  /* 0x0000000000400947 */ /* 0x032ff40003800000 */
[----:B------:R-:W-:Y:S01]  /*1320*/  MOV R0, 0x0 ;  /* 0x0000000000007802 */ /* 0x000fe20000000f00 */
[----:B------:R-:W-:Y:S01]  /*1330*/  ULDC.64 UR4, c[0x4][0x68] ;  /* 0x01001a0000047ab9 */ /* 0x000fe20000000a00 */
[----:B------:R-:W-:Y:S01]  /*1340*/  ULDC.64 UR6, c[0x4][0x8] ;  /* 0x0100020000067ab9 */ /* 0x000fe20000000a00 */
[----:B01----:R-:W-:Y:S01]  /*1350*/  IMAD.U32 R4, RZ, RZ, UR4 ;  /* 0x00000004ff047e24 */ /* 0x003fe2000f8e00ff */
[----:B------:R0:W1:Y:S01]  /*1360*/  LDC.64 R14, c[0x4][R0] ;  /* 0x01000000000e7b82 */ /* 0x0000620000000a00 */
[----:B------:R-:W-:Y:S01]  /*1370*/  IMAD.U32 R5, RZ, RZ, UR5 ;  /* 0x00000005ff057e24 */ /* 0x000fe2000f8e00ff */
[----:B------:R-:W-:Y:S01]  /*1380*/  ULDC.64 UR4, c[0x4][0x70] ;  /* 0x01001c0000047ab9 */ /* 0x000fe20000000a00 */
[----:B------:R-:W-:Y:S02]  /*1390*/  IMAD.U32 R10, RZ, RZ, UR6 ;  /* 0x00000006ff0a7e24 */ /* 0x000fe4000f8e00ff */
[----:B------:R-:W-:Y:S02]  /*13a0*/  IMAD.U32 R6, RZ, RZ, UR4 ;  /* 0x00000004ff067e24 */ /* 0x000fe4000f8e00ff */
[----:B------:R-:W-:-:S02]  /*13b0*/  IMAD.U32 R7, RZ, RZ, UR5 ;  /* 0x00000005ff077e24 */ /* 0x000fc4000f8e00ff */
[----:B------:R-:W-:Y:S02]  /*13c0*/  IMAD.U32 R11, RZ, RZ, UR7 ;  /* 0x00000007ff0b7e24 */ /* 0x000fe4000f8e00ff */
[----:B------:R-:W-:Y:S02]  /*13d0*/  IMAD.MOV.U32 R8, RZ, RZ, 0x1e1 ;  /* 0x000001e1ff087424 */ /* 0x000fe400078e00ff */
[----:B------:R-:W-:Y:S02]  /*13e0*/  IMAD.MOV.U32 R12, RZ, RZ, 0x1 ;  /* 0x00000001ff0c7424 */ /* 0x000fe400078e00ff */
[----:B0-----:R-:W-:-:S07]  /*13f0*/  IMAD.MOV.U32 R13, RZ, RZ, RZ ;  /* 0x000000ffff0d7224 */ /* 0x001fce00078e00ff */
[----:B------:R-:W-:-:S07]  /*1400*/  LEPC R20, `(.L_x_17) ;  /* 0x000000001014794e */ /* 0x000fce0000000000 */
[----:B-1---5:R-:W-:Y:S05]  /*1410*/  CALL.ABS.NOINC R14 ;  /* 0x000000000e007343 */ /* 0x022fea0003c00000 */
.L_x_17:
[----:B------:R-:W-:-:S13]  /*1420*/  ISETP.NE.AND P0, PT, R90, 0x3, PT ;  /* 0x000000035a00780c */ /* 0x000fda0003f05270 */
[----:B------:R-:W-:Y:S05]  /*1430*/  @!P0 BRA `(.L_x_18) ;  /* 0x0000000000048947 */ /* 0x000fea0003800000 */
[----:B------:R-:W-:Y:S01]  /*1440*/  BPT.TRAP 0x1 ;  /* 0x000000040000795c */ /* 0x000fe20000300000 */
.L_x_18:
[----:B------:R-:W2:Y:S01]  /*1450*/  S2UR UR5, SR_CgaCtaId ;  /* 0x00000000000579c3 */ /* 0x000ea20000008800 */
[----:B------:R-:W-:Y:S01]  /*1460*/  UMOV UR4, 0x400 ;  /* 0x0000040000047882 */ /* 0x000fe20000000000 */
[----:B------:R-:W-:Y:S02]  /*1470*/  IMAD.U32 R0, RZ, RZ, UR38 ;  /* 0x00000026ff007e24 */ /* 0x000fe4000f8e00ff */
[----:B------:R-:W-:-:S03]  /*1480*/  IMAD.U32 R3, RZ, RZ, UR39 ;  /* 0x00000027ff037e24 */ /* 0x000fc6000f8e00ff */
[----:B------:R-:W-:Y:S01]  /*1490*/  SHF.L.U32 R0, R0, 0x1f, RZ ;  /* 0x0000001f00007819 */ /* 0x000fe200000006ff */
[----:B--2---:R-:W-:-:S06]  /*14a0*/  ULEA UR4, UR5, UR4, 0x18 ;  /* 0x0000000405047291 */ /* 0x004fcc000f8ec03f */
[----:B------:R-:W-:-:S04]  /*14b0*/  IMAD.U32 R6, RZ, RZ, UR4 ;  /* 0x00000004ff067e24 */ /* 0x000fc8000f8e00ff */
[----:B------:R-:W-:-:S04]  /*14c0*/  IMAD R3, R3, 0x8, R6 ;  /* 0x0000000803037824 */ /* 0x000fc800078e0206 */
[----:B------:R2:W3:Y:S01]  /*14d0*/  SYNCS.PHASECHK.TRANS64.TRYWAIT P1, [R3+URZ], R0 ;  /* 0x00000000030075a7 */ /* 0x0004e2000802017f */
[----:B------:R-:W-:Y:S05]  /*14e0*/  @!P0 BRA `(.L_x_19) ;  /* 0x0000000000048947 */ /* 0x000fea0003800000 */
[----:B------:R-:W-:Y:S01]  /*14f0*/  BPT.TRAP 0x1 ;  /* 0x000000040000795c */ /* 0x000fe20000300000 */
.L_x_19:
[----:B---3--:R-:W-:Y:S05]  /*1500*/  @P1 BRA `(.L_x_20) ;  /* 0x0000000000081947 */ /* 0x008fea0003800000 */
[----:B------:R-:W3:Y:S02]  /*1510*/  SYNCS.PHASECHK.TRANS64.TRYWAIT P1, [R3+URZ], R0 ;  /* 0x00000000030075a7 */ /* 0x000ee4000802017f */
[----:B---3--:R-:W-:Y:S05]  /*1520*/  @!P1 BRA `(.L_x_21) ;  /* 0x0000006400b89947 */ /* 0x008fea0003800000 */
.L_x_20:
[----:B------:R-:W-:-:S04]  /*1530*/  UISETP.LT.AND UP0, UPT, UR40, 0x1, UPT ;  /* 0x000000012800788c */ /* 0x000fc8000bf01270 */
[----:B------:R-:W-:-:S06]  /*1540*/  USEL UR4, UR40, 0x1, UP0 ;  /* 0x0000000128047887 */ /* 0x000fcc0008000000 */
[----:B--23--:R-:W-:Y:S01]  /*1550*/  IMAD.U32 R0, RZ, RZ, UR4 ;  /* 0x00000004ff007e24 */ /* 0x00cfe2000f8e00ff */
[----:B------:R-:W-:Y:S05]  /*1560*/  WARPSYNC.ALL ;  /* 0x0000000000007948 */ /* 0x000fea0003800000 */
[----:B------:R-:W-:-:S04]  /*1570*/  IADD3 R0, -R0, UR40, RZ ;  /* 0x0000002800007c10 */ /* 0x000fc8000fffe1ff */
[----:B------:R-:W-:Y:S02]  /*1580*/  ISETP.GE.AND P1, PT, R0, 0x1, PT ;  /* 0x000000010000780c */ /* 0x000fe40003f26270 */
[----:B------:R-:W-:Y:S01]  /*1590*/  R2UR UR4, R6 ;  /* 0x00000000060472ca */ /* 0x000fe200000e0000 */
[----:B------:R-:W-:Y:S01]  /*15a0*/  ULOP3.LUT UR41, UR41, 0x10000, URZ, 0xfc, !UPT ;  /* 0x0001000029297892 */ /* 0x000fe2000f8efc3f */
[----:B------:R-:W-:Y:S01]  /*15b0*/  WARPGROUP.ARRIVE ;  /* 0x00000000000079c5 */ /* 0x000fe20000000000 */
[----:B------:R-:W-:Y:S01]  /*15c0*/  UMOV UR5, 0x80000020 ;  /* 0x8000002000057882 */ /* 0x000fe20000000000 */
[----:B------:R-:W-:-:S09]  /*15d0*/  UMOV UR7, 0x80000020 ;  /* 0x8000002000077882 */ /* 0x000fd20000000000 */
[----:B------:R-:W-:-:S04]  /*15e0*/  UIADD3 UR4, UR4, 0xa100, URZ ;  /* 0x0000a10004047890 */ /* 0x000fc8000fffe03f */
[----:B------:R-:W-:-:S04]  /*15f0*/  USHF.R.U32.HI UR4, URZ, 0x4, UR4 ;  /* 0x000000043f047899 */ /* 0x000fc80008011604 */
[----:B------:R-:W-:-:S04]  /*1600*/  ULOP3.LUT UR4, UR4, 0x3fff, URZ, 0xc0, !UPT ;  /* 0x00003fff04047892 */ /* 0x000fc8000f8ec03f */
[----:B------:R-:W-:Y:S02]  /*1610*/  ULOP3.LUT UR9, UR4, 0x10000, URZ, 0xfc, !UPT ;  /* 0x0001000004097892 */ /* 0x000fe4000f8efc3f */
[----:B------:R-:W-:Y:S02]  /*1620*/  ULEA UR4, UR39, UR41, 0x9 ;  /* 0x0000002927047291 */ /* 0x000fe4000f8e483f */
[----:B------:R-:W-:-:S09]  /*1630*/  ULEA UR6, UR39, UR9, 0x9 ;  /* 0x0000000927067291 */ /* 0x000fd2000f8e483f */
[----:B------:R-:W-:Y:S01]  /*1640*/  HGMMA.64x128x16.F32 R24, gdesc[UR4], RZ, !UPT, gsb0 ;  /* 0x01e00000041879f0 */ /* 0x000fe2000c0008ff */
[----:B------:R-:W-:Y:S02]  /*1650*/  UIADD3 UR4, UR4, 0x2, URZ ;  /* 0x0000000204047890 */ /* 0x000fe4000fffe03f */
[----:B------:R-:W-:Y:S01]  /*1660*/  UIADD3 UR6, UR6, 0x2, URZ ;  /* 0x0000000206067890 */ /* 0x000fe2000fffe03f */
[----:B------:R-:W-:Y:S01]  /*1670*/  UMOV UR5, 0x80000020 ;  /* 0x8000002000057882 */ /* 0x000fe20000000000 */
[----:B------:R-:W-:Y:S01]  /*1680*/  UMOV UR7, 0x80000020 ;  /* 0x8000002000077882 */ /* 0x000fe20000000000 */
[----:B------:R-:W-:Y:S02]  /*1690*/  WARPGROUP.DEPBAR.LE gsb0, 0x0 ;  /* 0x00008000000079c5 */ /* 0x000fe40000010000 */
[----:B------:R-:W-:-:S06]  /*16a0*/  WARPGROUP.ARRIVE ;  /* 0x00000000000079c5 */ /* 0x000fcc0000000000 */
[----:B------:R-:W-:Y:S03]  /*16b0*/  HGMMA.64x128x16.F32 R24, gdesc[UR4], R24, gsb0 ;  /* 0x01e00000041879f0 */ /* 0x000fe60008000818 */
[----:B------:R-:W-:Y:S02]  /*16c0*/  WARPGROUP.DEPBAR.LE gsb0, 0x0 ;  /* 0x00008000000079c5 */ /* 0x000fe40000010000 */
[----:B------:R-:W-:Y:S05]  /*16d0*/  @!P1 BRA `(.L_x_22) ;  /* 0x0000000000e49947 */ /* 0x000fea0003800000 */
[----:B------:R-:W-:Y:S02]  /*16e0*/  UIADD3 UR4, UR39, 0x1, URZ ;  /* 0x0000000127047890 */ /* 0x000fe4000fffe03f */
[----:B------:R-:W-:Y:S02]  /*16f0*/  IMAD.U32 R3, RZ, RZ, UR39 ;  /* 0x00000027ff037e24 */ /* 0x000fe4000f8e00ff */
[----:B------:R-:W-:-:S04]  /*1700*/  UISETP.NE.AND UP0, UPT, UR4, 0x5, UPT ;  /* 0x000000050400788c */ /* 0x000fc8000bf05270 */
[----:B------:R-:W-:Y:S02]  /*1710*/  USEL UR5, URZ, 0x1, UP0 ;  /* 0x000000013f057887 */ /* 0x000fe40008000000 */
[----:B------:R-:W-:Y:S02]  /*1720*/  USEL UR8, UR4, URZ, UP0 ;  /* 0x0000003f04087287 */ /* 0x000fe40008000000 */
[----:B------:R-:W-:-:S06]  /*1730*/  ULOP3.LUT UR5, UR38, UR5, URZ, 0x3c, !UPT ;  /* 0x0000000526057292 */ /* 0x000fcc000f8e3c3f */
[----:B------:R-:W-:-:S07]  /*1740*/  IMAD.U32 R7, RZ, RZ, UR5 ;  /* 0x00000005ff077e24 */ /* 0x000fce000f8e00ff */
.L_x_29:
[----:B------:R-:W-:Y:S05]  /*1750*/  @!P0 BRA `(.L_x_23) ;  /* 0x0000000000048947 */ /* 0x000fea0003800000 */
[----:B------:R-:W-:Y:S01]  /*1760*/  BPT.TRAP 0x1 ;  /* 0x000000040000795c */ /* 0x000fe20000300000 */
.L_x_23:
[----:B------:R-:W2:Y:S01]  /*1770*/  S2UR UR5, SR_CgaCtaId ;  /* 0x00000000000579c3 */ /* 0x000ea20000008800 */
[----:B------:R-:W-:Y:S01]  /*1780*/  UMOV UR4, 0x400 ;  /* 0x0000040000047882 */ /* 0x000fe20000000000 */
[----:B01----:R-:W-:Y:S01]  /*1790*/  IMAD.U32 R5, RZ, RZ, UR8 ;  /* 0x00000008ff057e24 */ /* 0x003fe2000f8e00ff */
[----:B------:R-:W-:Y:S01]  /*17a0*/  SHF.L.U32 R4, R7, 0x1f, RZ ;  /* 0x0000001f07047819 */ /* 0x000fe200000006ff */
[----:B--2---:R-:W-:-:S06]  /*17b0*/  ULEA UR4, UR5, UR4, 0x18 ;  /* 0x0000000405047291 */ /* 0x004fcc000f8ec03f */
[----:B------:R-:W-:-:S04]  /*17c0*/  IMAD.U32 R6, RZ, RZ, UR4 ;  /* 0x00000004ff067e24 */ /* 0x000fc8000f8e00ff */
[----:B------:R-:W-:-:S04]  /*17d0*/  IMAD R5, R5, 0x8, R6 ;  /* 0x0000000805057824 */ /* 0x000fc800078e0206 */
[----:B------:R0:W1:Y:S01]  /*17e0*/  SYNCS.PHASECHK.TRANS64.TRYWAIT P1, [R5+URZ], R4 ;  /* 0x00000004050075a7 */ /* 0x000062000802017f */
[----:B------:R-:W-:Y:S05]  /*17f0*/  @!P0 BRA `(.L_x_24) ;  /* 0x0000000000048947 */ /* 0x000fea0003800000 */
[----:B------:R-:W-:Y:S01]  /*1800*/  BPT.TRAP 0x1 ;  /* 0x000000040000795c */ /* 0x000fe20000300000 */
.L_x_24:
[----:B-1----:R-:W-:Y:S05]  /*1810*/  @P1 BRA `(.L_x_25) ;  /* 0x0000000000081947 */ /* 0x002fea0003800000 */
[----:B------:R-:W1:Y:S02]  /*1820*/  SYNCS.PHASECHK.TRANS64.TRYWAIT P1, [R5+URZ], R4 ;  /* 0x00000004050075a7 */ /* 0x000e64000802017f */
[----:B-1----:R-:W-:Y:S05]  /*1830*/  @!P1 BRA `(.L_x_26) ;  /* 0x0000006400089947 */ /* 0x002fea0003800000 */
.L_x_25:
[----:B------:R-:W-:Y:S01]  /*1840*/  ULEA UR4, UR8, UR41, 0x9 ;  /* 0x0000002908047291 */ /* 0x000fe2000f8e483f */
[----:B------:R-:W-:Y:S01]  /*1850*/  WARPGROUP.ARRIVE ;  /* 0x00000000000079c5 */ /* 0x000fe20000000000 */
[----:B------:R-:W-:Y:S01]  /*1860*/  ULEA UR6, UR8, UR9, 0x9 ;  /* 0x0000000908067291 */ /* 0x000fe2000f8e483f */
[----:B------:R-:W-:Y:S01]  /*1870*/  UMOV UR5, 0x80000020 ;  /* 0x8000002000057882 */ /* 0x000fe20000000000 */
[----:B------:R-:W-:-:S07]  /*1880*/  UMOV UR7, 0x80000020 ;  /* 0x8000002000077882 */ /* 0x000fce0000000000 */
[----:B------:R-:W-:Y:S01]  /*1890*/  HGMMA.64x128x16.F32 R24, gdesc[UR4], R24, gsb0 ;  /* 0x01e00000041879f0 */ /* 0x000fe20008000818 */
        /* <DEDUP_REMOVED lines=9> */
[----:B------:R-:W-:Y:S01]  /*1930*/  BPT.TRAP 0x1 ;  /* 0x000000040000795c */ /* 0x000fe20000300000 */
.L_x_27:
[----:B------:R-:W-:-:S13]  /*1940*/  ISETP.NE.AND P1, PT, R22, RZ, PT ;  /* 0x000000ff1600720c */ /* 0x000fda0003f25270 */
[----:B01----:R-:W-:-:S04]  /*1950*/  @P1 IMAD R4, R3, 0x8, R6 ;  /* 0x0000000803041824 */ /* 0x003fc800078e0206 */
[----:B------:R-:W-:-:S05]  /*1960*/  @P1 VIADD R4, R4, 0x28 ;  /* 0x0000002804041836 */ /* 0x000fca0000000000 */
[----:B------:R-:W-:-:S04]  /*1970*/  @P1 PRMT R4, R23, 0x654, R4 ;  /* 0x0000065417041816 */ /* 0x000fc80000000004 */
[----:B------:R0:W-:Y:S01]  /*1980*/  @P1 SYNCS.ARRIVE.TRANS64.RED.A1T0 RZ, [R4+URZ], RZ ;  /* 0x000000ff04ff19a7 */ /* 0x0001e2000810043f */
[----:B------:R-:W-:-:S13]  /*1990*/  ISETP.GT.U32.AND P1, PT, R19, 0x1, PT ;  /* 0x000000011300780c */ /* 0x000fda0003f24070 */
[----:B0-----:R-:W-:Y:S05]  /*19a0*/  @P1 BRA `(.L_x_28) ;  /* 0x0000000000041947 */ /* 0x001fea0003800000 */
[----:B------:R-:W-:Y:S01]  /*19b0*/  BPT.TRAP 0x1 ;  /* 0x000000040000795c */ /* 0x000fe20000300000 */
.L_x_28:
[----:B------:R-:W-:Y:S01]  /*19c0*/  UIADD3 UR8, UR8, 0x1, URZ ;  /* 0x0000000108087890 */ /* 0x000fe2000fffe03f */
[C---:B------:R-:W-:Y:S01]  /*19d0*/  ISETP.GT.AND P2, PT, R0.reuse, 0x1, PT ;  /* 0x000000010000780c */ /* 0x040fe20003f44270 */
[----:B------:R-:W-:Y:S02]  /*19e0*/  VIADD R3, R3, 0x1 ;  /* 0x0000000103037836 */ /* 0x000fe40000000000 */
[----:B------:R-:W-:Y:S01]  /*19f0*/  UISETP.NE.AND UP0, UPT, UR8, 0x5, UPT ;  /* 0x000000050800788c */ /* 0x000fe2000bf05270 */
[----:B------:R-:W-:Y:S02]  /*1a00*/  VIADD R0, R0, 0xffffffff ;  /* 0xffffffff00007836 */ /* 0x000fe40000000000 */
[C---:B------:R-:W-:Y:S01]  /*1a10*/  ISETP.NE.AND P1, PT, R3.reuse, 0x5, PT ;  /* 0x000000050300780c */ /* 0x040fe20003f25270 */
[----:B------:R-:W-:Y:S02]  /*1a20*/  USEL UR4, URZ, 0x1, UP0 ;  /* 0x000000013f047887 */ /* 0x000fe40008000000 */
[----:B------:R-:W-:Y:S01]  /*1a30*/  USEL UR8, UR8, URZ, UP0 ;  /* 0x0000003f08087287 */ /* 0x000fe20008000000 */
[----:B------:R-:W-:-:S03]  /*1a40*/  SEL R3, R3, RZ, P1 ;  /* 0x000000ff03037207 */ /* 0x000fc60000800000 */
[----:B------:R-:W-:Y:S01]  /*1a50*/  LOP3.LUT R7, R7, UR4, RZ, 0x3c, !PT ;  /* 0x0000000407077c12 */ /* 0x000fe2000f8e3cff */
[----:B------:R-:W-:Y:S07]  /*1a60*/  @P2 BRA `(.L_x_29) ;  /* 0xfffffffc00382947 */ /* 0x000fee000383ffff */
.L_x_22:
[----:B------:R-:W2:Y:S02]  /*1a70*/  LDC R0, c[0x0][0x28c] ;  /* 0x0000a300ff007b82 */ /* 0x000ea40000000800 */
[----:B--2---:R-:W-:-:S13]  /*1a80*/  ISETP.GE.AND P1, PT, R0, 0x1, PT ;  /* 0x000000010000780c */ /* 0x004fda0003f26270 */
[----:B------:R-:W-:Y:S05]  /*1a90*/  @!P1 BRA `(.L_x_30) ;  /* 0x0000000000509947 */ /* 0x000fea0003800000 */
[----:B------:R-:W-:Y:S05]  /*1aa0*/  @!P0 BRA `(.L_x_31) ;  /* 0x0000000000048947 */ /* 0x000fea0003800000 */
[----:B------:R-:W-:Y:S01]  /*1ab0*/  BPT.TRAP 0x1 ;  /* 0x000000040000795c */ /* 0x000fe20000300000 */
.L_x_31:
[----:B------:R-:W-:Y:S01]  /*1ac0*/  ISETP.NE.AND P0, PT, R22, RZ, PT ;  /* 0x000000ff1600720c */ /* 0x000fe20003f05270 */
[----:B------:R-:W-:Y:S01]  /*1ad0*/  BSSY B0, `(.L_x_32) ;  /* 0x000000e000007945 */ /* 0x000fe20003800000 */
[----:B------:R-:W-:-:S11]  /*1ae0*/  ISETP.GT.U32.AND P1, PT, R19, 0x1, PT ;  /* 0x000000011300780c */ /* 0x000fd60003f24070 */
[----:B------:R-:W-:Y:S05]  /*1af0*/  @!P0 BRA `(.L_x_33) ;  /* 0x00000000002c8947 */ /* 0x000fea0003800000 */
[----:B------:R-:W-:-:S04]  /*1b00*/  UISETP.LT.AND UP0, UPT, UR40, 0x1, UPT ;  /* 0x000000012800788c */ /* 0x000fc8000bf01270 */
[----:B------:R-:W-:-:S04]  /*1b10*/  USEL UR6, UR40, 0x1, UP0 ;  /* 0x0000000128067887 */ /* 0x000fc80008000000 */
[----:B------:R-:W-:-:S04]  /*1b20*/  UIADD3 UR6, UR39, UR40, -UR6 ;  /* 0x0000002827067290 */ /* 0x000fc8000fffe806 */
[----:B------:R-:W-:-:S04]  /*1b30*/  UIMAD.WIDE.U32 UR4, UR6, -0x33333333, URZ ;  /* 0xcccccccd060478a5 */ /* 0x000fc8000f8e003f */
[----:B------:R-:W-:-:S04]  /*1b40*/  USHF.R.U32.HI UR4, URZ, 0x2, UR5 ;  /* 0x000000023f047899 */ /* 0x000fc80008011605 */
[----:B------:R-:W-:-:S06]  /*1b50*/  UIMAD UR6, UR4, -0x5, UR6 ;  /* 0xfffffffb040678a4 */ /* 0x000fcc000f8e0206 */
[----:B------:R-:W-:-:S04]  /*1b60*/  IMAD.U32 R3, RZ, RZ, UR6 ;  /* 0x00000006ff037e24 */ /* 0x000fc8000f8e00ff */
[----:B------:R-:W-:-:S04]  /*1b70*/  IMAD R0, R3, 0x8, R6 ;  /* 0x0000000803007824 */ /* 0x000fc800078e0206 */
[----:B------:R-:W-:-:S05]  /*1b80*/  VIADD R0, R0, 0x28 ;  /* 0x0000002800007836 */ /* 0x000fca0000000000 */
[----:B------:R-:W-:-:S04]  /*1b90*/  PRMT R0, R23, 0x654, R0 ;  /* 0x0000065417007816 */ /* 0x000fc80000000000 */
[----:B------:R2:W-:Y:S03]  /*1ba0*/  SYNCS.ARRIVE.TRANS64.RED.A1T0 RZ, [R0+URZ], RZ ;  /* 0x000000ff00ff79a7 */ /* 0x0005e6000810043f */
.L_x_33:
[----:B------:R-:W-:Y:S05]  /*1bb0*/  BSYNC B0 ;  /* 0x0000000000007941 */ /* 0x000fea0003800000 */
.L_x_32:
[----:B------:R-:W-:Y:S05]  /*1bc0*/  @P1 BRA `(.L_x_30) ;  /* 0x0000000000041947 */ /* 0x000fea0003800000 */
[----:B------:R-:W-:Y:S01]  /*1bd0*/  BPT.TRAP 0x1 ;  /* 0x000000040000795c */ /* 0x000fe20000300000 */
.L_x_30:
[----:B------:R-:W3:Y:S01]  /*1be0*/  LDC R6, c[0x0][0x288] ;  /* 0x0000a200ff067b82 */ /* 0x000ee20000000800 */
[--C-:B--2---:R-:W-:Y:S01]  /*1bf0*/  SHF.R.U32.HI R0, RZ, 0x2, R18.reuse ;  /* 0x00000002ff007819 */ /* 0x104fe20000011612 */
[----:B------:R-:W-:Y:S01]  /*1c00*/  IMAD.SHL.U32 R93, R93, 0x80, RZ ;  /* 0x000000805d5d7824 */ /* 0x000fe200078e00ff */
[----:B01----:R-:W-:Y:S01]  /*1c10*/  SHF.R.U32.HI R5, RZ, 0x7, R18 ;  /* 0x00000007ff057819 */ /* 0x003fe20000011612 */
[----:B------:R-:W-:Y:S01]  /*1c20*/  UIADD3 UR39, UR40, UR39, URZ ;  /* 0x0000002728277290 */ /* 0x000fe2000fffe03f */
[----:B------:R-:W-:Y:S01]  /*1c30*/  LOP3.LUT R3, R0, 0x7, RZ, 0xc0, !PT ;  /* 0x0000000700037812 */ /* 0x000fe200078ec0ff */
[----:B------:R-:W-:Y:S01]  /*1c40*/  ULDC UR7, c[0x0][0x284] ;  /* 0x0000a10000077ab9 */ /* 0x000fe20000000800 */
[----:B------:R-:W-:Y:S01]  /*1c50*/  LOP3.LUT R0, R5, 0x1, RZ, 0xc0, !PT ;  /* 0x0000000105007812 */ /* 0x000fe200078ec0ff */
[----:B------:R-:W-:Y:S01]  /*1c60*/  UISETP.GT.U32.AND UP0, UPT, UR39, 0x4, UPT ;  /* 0x000000042700788c */ /* 0x000fe2000bf04070 */
[C---:B------:R-:W-:Y:S01]  /*1c70*/  LOP3.LUT R4, R18.reuse, 0x60, RZ, 0xc0, !PT ;  /* 0x0000006012047812 */ /* 0x040fe200078ec0ff */
[----:B------:R-:W-:Y:S01]  /*1c80*/  UISETP.GE.U32.AND UP1, UPT, UR40, 0x5, UPT ;  /* 0x000000052800788c */ /* 0x000fe2000bf26070 */
[----:B------:R-:W-:Y:S01]  /*1c90*/  LOP3.LUT R5, R18, 0x3, RZ, 0xc0, !PT ;  /* 0x0000000312057812 */ /* 0x000fe200078ec0ff */
[----:B------:R-:W-:Y:S01]  /*1ca0*/  IMAD.SHL.U32 R8, R0, 0x40, RZ ;  /* 0x0000004000087824 */ /* 0x000fe200078e00ff */
[----:B------:R-:W-:Y:S01]  /*1cb0*/  SHF.R.U32.HI R4, RZ, 0x1, R4 ;  /* 0x00000001ff047819 */ /* 0x000fe20000011604 */
[----:B------:R-:W-:Y:S01]  /*1cc0*/  UISETP.LT.U32.AND UP0, UPT, UR40, 0x5, UP0 ;  /* 0x000000052800788c */ /* 0x000fe20008701070 */
[----:B------:R-:W-:Y:S01]  /*1cd0*/  SHF.R.S32.HI R15, RZ, 0x1f, R91 ;  /* 0x0000001fff0f7819 */ /* 0x000fe2000001145b */
[----:B------:R-:W-:Y:S01]  /*1ce0*/  ULDC.64 UR8, c[0x0][0x5d0] ;  /* 0x0001740000087ab9 */ /* 0x000fe20000000a00 */
[--C-:B------:R-:W-:Y:S01]  /*1cf0*/  IADD3 R7, RZ, -R4, -R3.reuse ;  /* 0x80000004ff077210 */ /* 0x100fe20007ffe803 */
[----:B------:R-:W-:Y:S01]  /*1d00*/  UIMAD.WIDE.U32 UR4, UR39, -0x33333333, URZ ;  /* 0xcccccccd270478a5 */ /* 0x000fe2000f8e003f */
[----:B------:R-:W-:Y:S01]  /*1d10*/  LOP3.LUT R3, R8, 0x40, R3, 0xe2, !PT ;  /* 0x0000004008037812 */ /* 0x000fe200078ee203 */
[----:B------:R-:W-:Y:S01]  /*1d20*/  IMAD.SHL.U32 R8, R18, 0x2, RZ ;  /* 0x0000000212087824 */ /* 0x000fe200078e00ff */
[----:B------:R-:W-:Y:S01]  /*1d30*/  USEL UR6, URZ, 0x1, !UP0 ;  /* 0x000000013f067887 */ /* 0x000fe2000c000000 */
[C---:B------:R-:W-:Y:S01]  /*1d40*/  IMAD.WIDE R10, R92.reuse, 0x80, RZ ;  /* 0x000000805c0a7825 */ /* 0x040fe200078e02ff */
[----:B------:R-:W-:Y:S01]  /*1d50*/  USHF.R.U32.HI UR4, URZ, 0x2, UR5 ;  /* 0x000000023f047899 */ /* 0x000fe20008011605 */
[----:B---3--:R-:W-:Y:S01]  /*1d60*/  ISETP.GE.AND P0, PT, R93, R6, PT ;  /* 0x000000065d00720c */ /* 0x008fe20003f06270 */
[----:B------:R-:W-:Y:S01]  /*1d70*/  ULOP3.LUT UR38, UR38, UR6, URZ, 0x3c, !UPT ;  /* 0x0000000626267292 */ /* 0x000fe2000f8e3c3f */
[----:B------:R-:W-:Y:S01]  /*1d80*/  IMAD R12, R5, -0x2, R6 ;  /* 0xfffffffe050c7824 */ /* 0x000fe200078e0206 */
[----:B------:R-:W-:Y:S01]  /*1d90*/  LOP3.LUT R8, R93, 0x6, R8, 0xf8, !PT ;  /* 0x000000065d087812 */ /* 0x000fe200078ef808 */
[----:B------:R-:W-:Y:S01]  /*1da0*/  IMAD.SHL.U32 R5, R92, 0x80, RZ ;  /* 0x000000805c057824 */ /* 0x000fe200078e00ff */
[----:B------:R-:W-:Y:S01]  /*1db0*/  LOP3.LUT R105, R10, R3, R4, 0xfe, !PT ;  /* 0x000000030a697212 */ /* 0x000fe200078efe04 */
[----:B------:R-:W-:Y:S01]  /*1dc0*/  IMAD R6, R15, UR8, RZ ;  /* 0x000000080f067c24 */ /* 0x000fe2000f8e02ff */
[----:B------:R-:W-:Y:S01]  /*1dd0*/  SHF.R.S32.HI R9, RZ, 0x1f, R8 ;  /* 0x0000001fff097819 */ /* 0x000fe20000011408 */
[----:B------:R-:W-:Y:S01]  /*1de0*/  IMAD R0, R0, -0x40, R7 ;  /* 0xffffffc000007824 */ /* 0x000fe200078e0207 */
[----:B------:R-:W-:Y:S01]  /*1df0*/  ISETP.GE.OR P0, PT, R5, UR7, P0 ;  /* 0x0000000705007c0c */ /* 0x000fe20008706670 */
[C---:B------:R-:W-:Y:S01]  /*1e00*/  IMAD R13, R91.reuse, UR9, R6 ;  /* 0x000000095b0d7c24 */ /* 0x040fe2000f8e0206 */
[----:B------:R-:W-:Y:S01]  /*1e10*/  UIMAD UR39, UR4, -0x5, UR39 ;  /* 0xfffffffb042778a4 */ /* 0x000fe2000f8e0227 */
[----:B------:R-:W-:Y:S01]  /*1e20*/  IMAD.WIDE.U32 R6, R91, UR8, R8 ;  /* 0x000000085b067c25 */ /* 0x000fe2000f8e0008 */
[----:B------:R-:W-:Y:S01]  /*1e30*/  @UP1 ULOP3.LUT UR38, UR38, 0x1, UR4, 0x78, !UPT ;  /* 0x0000000126261892 */ /* 0x000fe2000f8e7804 */
[----:B------:R-:W-:-:S02]  /*1e40*/  IADD3 R3, -R5, UR7, R0 ;  /* 0x0000000705037c10 */ /* 0x000fc4000fffe100 */
[----:B------:R-:W-:Y:S02]  /*1e50*/  IMAD.IADD R7, R7, 0x1, R13 ;  /* 0x0000000107077824 */ /* 0x000fe400078e020d */
[----:B------:R-:W-:Y:S02]  /*1e60*/  IMAD.IADD R4, R12, 0x1, -R93 ;  /* 0x000000010c047824 */ /* 0x000fe400078e0a5d */
[----:B------:R-:W-:Y:S02]  /*1e70*/  IMAD.MOV.U32 R0, RZ, RZ, -0x1 ;  /* 0xffffffffff007424 */ /* 0x000fe400078e00ff */
[----:B------:R-:W-:Y:S05]  /*1e80*/  @P0 BRA `(.L_x_34) ;  /* 0x0000004000240947 */ /* 0x000fea0003800000 */
[----:B------:R-:W0:Y:S01]  /*1e90*/  LDC.64 R98, c[0x0][0x5c8] ;  /* 0x00017200ff627b82 */ /* 0x000e220000000a00 */
[----:B-----5:R-:W-:Y:S01]  /*1ea0*/  FSETP.NEU.AND P0, PT, R89, RZ, PT ;  /* 0x000000ff5900720b */ /* 0x020fe20003f0d000 */
[----:B------:R-:W-:Y:S01]  /*1eb0*/  BSSY B0, `(.L_x_34) ;  /* 0x0000406000007945 */ /* 0x000fe20003800000 */
[----:B------:R-:W-:-:S04]  /*1ec0*/  ISETP.GT.AND P2, PT, R4, RZ, PT ;  /* 0x000000ff0400720c */ /* 0x000fc80003f44270 */
[----:B------:R-:W-:Y:S01]  /*1ed0*/  ISETP.GT.AND P1, PT, R3, RZ, P2 ;  /* 0x000000ff0300720c */ /* 0x000fe20001724270 */
[-C--:B0-----:R-:W-:Y:S02]  /*1ee0*/  IMAD R12, R11, R98.reuse, RZ ;  /* 0x000000620b0c7224 */ /* 0x081fe400078e02ff */
[----:B------:R-:W-:-:S04]  /*1ef0*/  IMAD.WIDE.U32 R92, R105, R98, R6 ;  /* 0x00000062695c7225 */ /* 0x000fc800078e0006 */
[----:B------:R-:W-:-:S04]  /*1f00*/  IMAD R5, R105, R99, R12 ;  /* 0x0000006369057224 */ /* 0x000fc800078e020c */
[----:B------:R-:W-:Y:S01]  /*1f10*/  IMAD.IADD R107, R93, 0x1, R5 ;  /* 0x000000015d6b7824 */ /* 0x000fe200078e0205 */
[----:B------:R-:W-:Y:S06]  /*1f20*/  @!P0 BRA `(.L_x_35) ;  /* 0x0000002c00288947 */ /* 0x000fec0003800000 */
[----:B------:R-:W0:Y:S01]  /*1f30*/  LDC.64 R96, c[0x0][0x5b8] ;  /* 0x00016e00ff607b82 */ /* 0x000e220000000a00 */
[----:B------:R-:W-:-:S07]  /*1f40*/  ULDC.64 UR4, c[0x0][0x5c0] ;  /* 0x0001700000047ab9 */ /* 0x000fce0000000a00 */
[----:B------:R-:W1:Y:S08]  /*1f50*/  LDC.64 R100, c[0x0][0x5b0] ;  /* 0x00016c00ff647b82 */ /* 0x000e700000000a00 */
[----:B------:R-:W2:Y:S01]  /*1f60*/  LDC.64 R102, c[0x0][0x5a8] ;  /* 0x00016a00ff667b82 */ /* 0x000ea20000000a00 */
[-C--:B0-----:R-:W-:Y:S02]  /*1f70*/  IMAD R6, R15, R96.reuse, RZ ;  /* 0x000000600f067224 */ /* 0x081fe400078e02ff */
[----:B------:R-:W-:-:S04]  /*1f80*/  IMAD.WIDE.U32 R94, R91, R96, R8 ;  /* 0x000000605b5e7225 */ /* 0x000fc800078e0008 */
[----:B------:R-:W-:Y:S02]  /*1f90*/  IMAD R93, R91, R97, R6 ;  /* 0x000000615b5d7224 */ /* 0x000fe400078e0206 */
[-C--:B-1----:R-:W-:Y:S02]  /*1fa0*/  IMAD R10, R11, R100.reuse, RZ ;  /* 0x000000640b0a7224 */ /* 0x082fe400078e02ff */
[----:B------:R-:W-:Y:S02]  /*1fb0*/  IMAD.IADD R13, R95, 0x1, R93 ;  /* 0x000000015f0d7824 */ /* 0x000fe400078e025d */
[----:B------:R-:W-:Y:S02]  /*1fc0*/  IMAD.MOV.U32 R12, RZ, RZ, R94 ;  /* 0x000000ffff0c7224 */ /* 0x000fe400078e005e */
[C---:B------:R-:W-:Y:S02]  /*1fd0*/  IMAD R97, R105.reuse, R101, R10 ;  /* 0x0000006569617224 */ /* 0x040fe400078e020a */
[----:B------:R-:W-:-:S04]  /*1fe0*/  IMAD.WIDE.U32 R6, R105, R100, R12 ;  /* 0x0000006469067225 */ /* 0x000fc800078e000c */
[----:B------:R-:W-:Y:S01]  /*1ff0*/  IMAD.IADD R5, R7, 0x1, R97 ;  /* 0x0000000107057824 */ /* 0x000fe200078e0261 */
[----:B--2---:R-:W-:-:S04]  /*2000*/  LEA R14, P0, R6, R102, 0x1 ;  /* 0x00000066060e7211 */ /* 0x004fc800078008ff */
[----:B------:R-:W-:-:S05]  /*2010*/  LEA.HI.X R15, R6, R103, R5, 0x1, P0 ;  /* 0x00000067060f7211 */ /* 0x000fca00000f0c05 */
[----:B------:R0:W2:Y:S01]  /*2020*/  @P1 LDG.E.LTC128B.U16 R5, desc[UR36][R14.64] ;  /* 0x000000240e051981 */ /* 0x0000a2000c1e1520 */
[----:B------:R-:W-:Y:S01]  /*2030*/  IMAD.WIDE.U32 R6, R105, R100, R8 ;  /* 0x0000006469067225 */ /* 0x000fe200078e0008 */
[----:B------:R-:W-:Y:S03]  /*2040*/  BSSY B1, `(.L_x_36) ;  /* 0x0000013000017945 */ /* 0x000fe60003800000 */
[----:B------:R-:W-:Y:S02]  /*2050*/  IMAD.IADD R7, R97, 0x1, R7 ;  /* 0x0000000161077824 */ /* 0x000fe400078e0207 */
[----:B------:R-:W-:Y:S01]  /*2060*/  IMAD.WIDE.U32 R20, R91, R96, R6 ;  /* 0x000000605b147225 */ /* 0x000fe200078e0006 */
[----:B0-----:R-:W-:-:S03]  /*2070*/  SHF.L.U64.HI R15, R100, 0x3, R101 ;  /* 0x00000003640f7819 */ /* 0x001fc60000010265 */
[----:B------:R-:W-:Y:S01]  /*2080*/  IMAD.IADD R7, R93, 0x1, R21 ;  /* 0x000000015d077824 */ /* 0x000fe200078e0215 */
[----:B------:R-:W-:Y:S01]  /*2090*/  LEA R6, P4, R20, R102, 0x1 ;  /* 0x0000006614067211 */ /* 0x000fe200078808ff */
[----:B------:R-:W-:-:S03]  /*20a0*/  IMAD.SHL.U32 R14, R100, 0x8, RZ ;  /* 0x00000008640e7824 */ /* 0x000fc600078e00ff */
[----:B------:R-:W-:Y:S01]  /*20b0*/  LEA.HI.X R7, R20, R103, R7, 0x1, P4 ;  /* 0x0000006714077211 */ /* 0x000fe200020f0c07 */
[----:B--2---:R-:W-:-:S05]  /*20c0*/  HADD2.F32 R10, -RZ, R5.H0_H0 ;  /* 0x20000005ff0a7230 */ /* 0x004fca0000004100 */
[----:B------:R-:W-:Y:S01]  /*20d0*/  FMUL R11, R10, R89 ;  /* 0x000000590a0b7220 */ /* 0x000fe20000400000 */
[----:B------:R-:W-:-:S03]  /*20e0*/  LEA R10, P0, R92, UR4, 0x1 ;  /* 0x000000045c0a7c11 */ /* 0x000fc6000f8008ff */
[----:B------:R-:W-:Y:S01]  /*20f0*/  FFMA R24, R24, R88, R11 ;  /* 0x0000005818187223 */ /* 0x000fe2000000000b */
[----:B------:R-:W-:Y:S02]  /*2100*/  LEA.HI.X R11, R92, UR5, R107, 0x1, P0 ;  /* 0x000000055c0b7c11 */ /* 0x000fe400080f0c6b */
[----:B------:R-:W-:Y:S02]  /*2110*/  ISETP.GT.AND P0, PT, R4, 0x1, PT ;  /* 0x000000010400780c */ /* 0x000fe40003f04270 */
[----:B------:R-:W-:Y:S02]  /*2120*/  F2FP.F16.F32.PACK_AB R24, RZ, R24 ;  /* 0x00000018ff18723e */ /* 0x000fe400000000ff */
[----:B------:R-:W-:-:S03]  /*2130*/  ISETP.GT.AND P3, PT, R3, RZ, P0 ;  /* 0x000000ff0300720c */ /* 0x000fc60000764270 */
[----:B------:R0:W-:Y:S10]  /*2140*/  @P1 STG.E.U16 desc[UR36][R10.64], R24 ;  /* 0x000000180a001986 */ /* 0x0001f4000c101524 */
[----:B------:R-:W-:Y:S05]  /*2150*/  @!P3 BRA `(.L_x_37) ;  /* 0x000000000004b947 */ /* 0x000fea0003800000 */
[----:B------:R1:W5:Y:S02]  /*2160*/  LDG.E.LTC128B.U16 R5, desc[UR36][R6.64+0x2] ;  /* 0x0000022406057981 */ /* 0x000364000c1e1520 */
.L_x_37:
[----:B------:R-:W-:Y:S05]  /*2170*/  BSYNC B1 ;  /* 0x0000000000017941 */ /* 0x000fea0003800000 */
.L_x_36:
[----:B-----5:R-:W-:Y:S01]  /*2180*/  HADD2.F32 R12, -RZ, R5.H0_H0 ;  /* 0x20000005ff0c7230 */ /* 0x020fe20000004100 */
[----:B------:R-:W-:Y:S01]  /*2190*/  ISETP.GT.AND P2, PT, R3, 0x8, P2 ;  /* 0x000000080300780c */ /* 0x000fe20001744270 */
[----:B------:R-:W-:Y:S01]  /*21a0*/  IMAD.WIDE.U32 R20, R105, R100, R14 ;  /* 0x0000006469147225 */ /* 0x000fe200078e000e */
[----:B0-----:R-:W-:-:S03]  /*21b0*/  PRMT R24, R5, 0x7610, R24 ;  /* 0x0000761005187816 */ /* 0x001fc60000000018 */
[----:B------:R-:W-:Y:S01]  /*21c0*/  FMUL R12, R12, R89 ;  /* 0x000000590c0c7220 */ /* 0x000fe20000400000 */
[----:B------:R-:W-:Y:S01]  /*21d0*/  IMAD.IADD R97, R97, 0x1, R21 ;  /* 0x0000000161617824 */ /* 0x000fe200078e0215 */
[----:B------:R-:W-:Y:S02]  /*21e0*/  IADD3 R94, P1, R94, R20, RZ ;  /* 0x000000145e5e7210 */ /* 0x000fe40007f3e0ff */
[----:B------:R-:W-:-:S03]  /*21f0*/  FFMA R12, R25, R88, R12 ;  /* 0x00000058190c7223 */ /* 0x000fc6000000000c */
[----:B------:R-:W-:Y:S01]  /*2200*/  IMAD.X R13, R97, 0x1, R13, P1 ;  /* 0x00000001610d7824 */ /* 0x000fe200008e060d */
[C---:B------:R-:W-:Y:S02]  /*2210*/  LEA R14, P1, R94.reuse, R102, 0x1 ;  /* 0x000000665e0e7211 */ /* 0x040fe400078208ff */
[----:B------:R-:W-:Y:S02]  /*2220*/  F2FP.F16.F32.PACK_AB R12, RZ, R12 ;  /* 0x0000000cff0c723e */ /* 0x000fe400000000ff */
[----:B------:R-:W-:Y:S02]  /*2230*/  LEA.HI.X R15, R94, R103, R13, 0x1, P1 ;  /* 0x000000675e0f7211 */ /* 0x000fe400008f0c0d */
[----:B------:R-:W-:-:S05]  /*2240*/  PRMT R21, R12, 0x7610, R21 ;  /* 0x000076100c157816 */ /* 0x000fca0000000015 */
[----:B------:R0:W-:Y:S04]  /*2250*/  @P3 STG.E.U16 desc[UR36][R10.64+0x2], R21 ;  /* 0x000002150a003986 */ /* 0x0001e8000c101524 */
[----:B------:R-:W2:Y:S01]  /*2260*/  @P2 LDG.E.LTC128B.U16 R24, desc[UR36][R14.64] ;  /* 0x000000240e182981 */ /* 0x000ea2000c1e1520 */
[----:B------:R-:W-:Y:S01]  /*2270*/  IADD3 R20, P1, R8, R20, RZ ;  /* 0x0000001408147210 */ /* 0x000fe20007f3e0ff */
[----:B------:R-:W-:Y:S01]  /*2280*/  BSSY B1, `(.L_x_38) ;  /* 0x0000011000017945 */ /* 0x000fe20003800000 */
[C---:B------:R-:W-:Y:S02]  /*2290*/  SHF.L.U64.HI R13, R98.reuse, 0x4, R99 ;  /* 0x00000004620d7819 */ /* 0x040fe40000010263 */
[----:B------:R-:W-:Y:S01]  /*22a0*/  ISETP.GT.AND P0, PT, R3, 0x8, P0 ;  /* 0x000000080300780c */ /* 0x000fe20000704270 */
[----:B0-----:R-:W-:Y:S01]  /*22b0*/  IMAD.X R21, R9, 0x1, R97, P1 ;  /* 0x0000000109157824 */ /* 0x001fe200008e0661 */
[----:B------:R-:W-:Y:S01]  /*22c0*/  LEA R12, P1, R98, R10, 0x4 ;  /* 0x0000000a620c7211 */ /* 0x000fe200078220ff */
[----:B------:R-:W-:-:S04]  /*22d0*/  IMAD.WIDE.U32 R20, R91, R96, R20 ;  /* 0x000000605b147225 */ /* 0x000fc800078e0014 */
[----:B------:R-:W-:Y:S02]  /*22e0*/  IMAD.X R13, R13, 0x1, R11, P1 ;  /* 0x000000010d0d7824 */ /* 0x000fe400008e060b */
[----:B------:R-:W-:Y:S02]  /*22f0*/  IMAD.IADD R9, R93, 0x1, R21 ;  /* 0x000000015d097824 */ /* 0x000fe400078e0215 */
[----:B--2---:R-:W-:-:S05]  /*2300*/  HADD2.F32 R8, -RZ, R24.H0_H0 ;  /* 0x20000018ff087230 */ /* 0x004fca0000004100 */
[----:B------:R-:W-:Y:S01]  /*2310*/  FMUL R5, R8, R89 ;  /* 0x0000005908057220 */ /* 0x000fe20000400000 */
[----:B------:R-:W-:-:S03]  /*2320*/  LEA R8, P3, R20, R102, 0x1 ;  /* 0x0000006614087211 */ /* 0x000fc600078608ff */
[----:B------:R-:W-:Y:S01]  /*2330*/  FFMA R5, R26, R88, R5 ;  /* 0x000000581a057223 */ /* 0x000fe20000000005 */
[----:B------:R-:W-:-:S04]  /*2340*/  LEA.HI.X R9, R20, R103, R9, 0x1, P3 ;  /* 0x0000006714097211 */ /* 0x000fc800018f0c09 */
[----:B------:R-:W-:-:S05]  /*2350*/  F2FP.F16.F32.PACK_AB R5, RZ, R5 ;  /* 0x00000005ff05723e */ /* 0x000fca00000000ff */
[----:B------:R0:W-:Y:S01]  /*2360*/  @P2 STG.E.U16 desc[UR36][R12.64], R5 ;  /* 0x000000050c002986 */ /* 0x0001e2000c101524 */
[----:B------:R-:W-:Y:S05]  /*2370*/  @!P0 BRA `(.L_x_39) ;  /* 0x0000000000048947 */ /* 0x000fea0003800000 */
[----:B------:R2:W5:Y:S02]  /*2380*/  LDG.E.LTC128B.U16 R24, desc[UR36][R8.64+0x2] ;  /* 0x0000022408187981 */ /* 0x000564000c1e1520 */
.L_x_39:
[----:B------:R-:W-:Y:S05]  /*2390*/  BSYNC B1 ;  /* 0x0000000000017941 */ /* 0x000fea0003800000 */
.L_x_38:
[----:B-----5:R-:W-:Y:S01]  /*23a0*/  HADD2.F32 R14, -RZ, R24.H0_H0 ;  /* 0x20000018ff0e7230 */ /* 0x020fe20000004100 */
[----:B------:R-:W-:Y:S01]  /*23b0*/  ISETP.GT.AND P1, PT, R4, 0x8, PT ;  /* 0x000000080400780c */ /* 0x000fe20003f24270 */
[----:B------:R-:W-:Y:S03]  /*23c0*/  BSSY B1, `(.L_x_40) ;  /* 0x0000008000017945 */ /* 0x000fe60003800000 */
[----:B------:R-:W-:Y:S01]  /*23d0*/  FMUL R14, R14, R89 ;  /* 0x000000590e0e7220 */ /* 0x000fe20000400000 */
[----:B------:R-:W-:-:S03]  /*23e0*/  ISETP.GT.AND P2, PT, R3, RZ, P1 ;  /* 0x000000ff0300720c */ /* 0x000fc60000f44270 */
[----:B------:R-:W-:-:S05]  /*23f0*/  FFMA R14, R27, R88, R14 ;  /* 0x000000581b0e7223 */ /* 0x000fca000000000e */
[----:B------:R-:W-:-:S05]  /*2400*/  F2FP.F16.F32.PACK_AB R14, RZ, R14 ;  /* 0x0000000eff0e723e */ /* 0x000fca00000000ff */
[----:B------:R3:W-:Y:S01]  /*2410*/  @P0 STG.E.U16 desc[UR36][R12.64+0x2], R14 ;  /* 0x0000020e0c000986 */ /* 0x0007e2000c101524 */
[----:B------:R-:W-:Y:S05]  /*2420*/  @!P2 BRA `(.L_x_41) ;  /* 0x000000000004a947 */ /* 0x000fea0003800000 */
[----:B------:R4:W5:Y:S02]  /*2430*/  LDG.E.LTC128B.U16 R24, desc[UR36][R6.64+0x10] ;  /* 0x0000102406187981 */ /* 0x000964000c1e1520 */
.L_x_41:
[----:B------:R-:W-:Y:S05]  /*2440*/  BSYNC B1 ;  /* 0x0000000000017941 */ /* 0x000fea0003800000 */
.L_x_40:
[----:B---3-5:R-:W-:Y:S01]  /*2450*/  HADD2.F32 R14, -RZ, R24.H0_H0 ;  /* 0x20000018ff0e7230 */ /* 0x028fe20000004100 */
[----:B------:R-:W-:Y:S01]  /*2460*/  ISETP.GT.AND P0, PT, R4, 0x9, PT ;  /* 0x000000090400780c */ /* 0x000fe20003f04270 */
[----:B------:R-:W-:Y:S03]  /*2470*/  BSSY B1, `(.L_x_42) ;  /* 0x0000008000017945 */ /* 0x000fe60003800000 */
[----:B0-----:R-:W-:Y:S01]  /*2480*/  FMUL R5, R14, R89 ;  /* 0x000000590e057220 */ /* 0x001fe20000400000 */
[----:B------:R-:W-:-:S03]  /*2490*/  ISETP.GT.AND P3, PT, R3, RZ, P0 ;  /* 0x000000ff0300720c */ /* 0x000fc60000764270 */
[----:B------:R-:W-:-:S05]  /*24a0*/  FFMA R5, R28, R88, R5 ;  /* 0x000000581c057223 */ /* 0x000fca0000000005 */
[----:B------:R-:W-:-:S05]  /*24b0*/  F2FP.F16.F32.PACK_AB R5, RZ, R5 ;  /* 0x00000005ff05723e */ /* 0x000fca00000000ff */
[----:B------:R0:W-:Y:S01]  /*24c0*/  @P2 STG.E.U16 desc[UR36][R10.64+0x10], R5 ;  /* 0x000010050a002986 */ /* 0x0001e2000c101524 */
[----:B------:R-:W-:Y:S05]  /*24d0*/  @!P3 BRA `(.L_x_43) ;  /* 0x000000000004b947 */ /* 0x000fea0003800000 */
[----:B------:R3:W5:Y:S02]  /*24e0*/  LDG.E.LTC128B.U16 R24, desc[UR36][R6.64+0x12] ;  /* 0x0000122406187981 */ /* 0x000764000c1e1520 */
.L_x_43:
[----:B------:R-:W-:Y:S05]  /*24f0*/  BSYNC B1 ;  /* 0x0000000000017941 */ /* 0x000fea0003800000 */
.L_x_42:
[----:B-----5:R-:W-:Y:S01]  /*2500*/  HADD2.F32 R14, -RZ, R24.H0_H0 ;  /* 0x20000018ff0e7230 */ /* 0x020fe20000004100 */
[----:B------:R-:W-:Y:S01]  /*2510*/  ISETP.GT.AND P1, PT, R3, 0x8, P1 ;  /* 0x000000080300780c */ /* 0x000fe20000f24270 */
[----:B------:R-:W-:Y:S03]  /*2520*/  BSSY B1, `(.L_x_44) ;  /* 0x0000007000017945 */ /* 0x000fe60003800000 */
[----:B------:R-:W-:-:S04]  /*2530*/  FMUL R14, R14, R89 ;  /* 0x000000590e0e7220 */ /* 0x000fc80000400000 */
[----:B------:R-:W-:-:S05]  /*2540*/  FFMA R14, R29, R88, R14 ;  /* 0x000000581d0e7223 */ /* 0x000fca000000000e */
[----:B------:R-:W-:-:S05]  /*2550*/  F2FP.F16.F32.PACK_AB R14, RZ, R14 ;  /* 0x0000000eff0e723e */ /* 0x000fca00000000ff */
[----:B------:R0:W-:Y:S01]  /*2560*/  @P3 STG.E.U16 desc[UR36][R10.64+0x12], R14 ;  /* 0x0000120e0a003986 */ /* 0x0001e2000c101524 */
[----:B------:R-:W-:Y:S05]  /*2570*/  @!P1 BRA `(.L_x_45) ;  /* 0x0000000000049947 */ /* 0x000fea0003800000 */
[----:B------:R0:W5:Y:S02]  /*2580*/  LDG.E.LTC128B.U16 R24, desc[UR36][R8.64+0x10] ;  /* 0x0000102408187981 */ /* 0x000164000c1e1520 */
.L_x_45:
[----:B------:R-:W-:Y:S05]  /*2590*/  BSYNC B1 ;  /* 0x0000000000017941 */ /* 0x000fea0003800000 */
.L_x_44:
[----:B0----5:R-:W-:Y:S01]  /*25a0*/  HADD2.F32 R14, -RZ, R24.H0_H0 ;  /* 0x20000018ff0e7230 */ /* 0x021fe20000004100 */
        /* <DEDUP_REMOVED lines=8> */
.L_x_47:
[----:B------:R-:W-:Y:S05]  /*2630*/  BSYNC B1 ;  /* 0x0000000000017941 */ /* 0x000fea0003800000 */
.L_x_46:
        /* <DEDUP_REMOVED lines=10> */
.L_x_49:
[----:B------:R-:W-:Y:S05]  /*26e0*/  BSYNC B1 ;  /* 0x0000000000017941 */ /* 0x000fea0003800000 */
.L_x_48:
[----:B0----5:R-:W-:Y:S01]  /*26f0*/  HADD2.F32 R14, -RZ, R24.H0_H0 ;  /* 0x20000018ff0e7230 */ /* 0x021fe20000004100 */
        /* <DEDUP_REMOVED lines=9> */
.L_x_51:
[----:B------:R-:W-:Y:S05]  /*2790*/  BSYNC B1 ;  /* 0x0000000000017941 */ /* 0x000fea0003800000 */
.L_x_50:
        /* <DEDUP_REMOVED lines=9> */
.L_x_53:
[----:B------:R-:W-:Y:S05]  /*2830*/  BSYNC B1 ;  /* 0x0000000000017941 */ /* 0x000fea0003800000 */
.L_x_52:
        /* <DEDUP_REMOVED lines=9> */
.L_x_55:
[----:B------:R-:W-:Y:S05]  /*28d0*/  BSYNC B1 ;  /* 0x0000000000017941 */ /* 0x000fea0003800000 */
.L_x_54:
        /* <DEDUP_REMOVED lines=10> */
.L_x_57:
[----:B------:R-:W-:Y:S05]  /*2980*/  BSYNC B1 ;  /* 0x0000000000017941 */ /* 0x000fea0003800000 */
.L_x_56:
        /* <DEDUP_REMOVED lines=10> */
.L_x_59:
[----:B------:R-:W-:Y:S05]  /*2a30*/  BSYNC B1 ;  /* 0x0000000000017941 */ /* 0x000fea0003800000 */
.L_x_58:
        /* <DEDUP_REMOVED lines=9> */
.L_x_61:
[----:B------:R-:W-:Y:S05]  /*2ad0*/  BSYNC B1 ;  /* 0x0000000000017941 */ /* 0x000fea0003800000 */
.L_x_60:
        /* <DEDUP_REMOVED lines=9> */
.L_x_63:
[----:B------:R-:W-:Y:S05]  /*2b70*/  BSYNC B1 ;  /* 0x0000000000017941 */ /* 0x000fea0003800000 */
.L_x_62:
        /* <DEDUP_REMOVED lines=10> */
.L_x_65:
[----:B------:R-:W-:Y:S05]  /*2c20*/  BSYNC B1 ;  /* 0x0000000000017941 */ /* 0x000fea0003800000 */
.L_x_64:
        /* <DEDUP_REMOVED lines=10> */
.L_x_67:
[----:B------:R-:W-:Y:S05]  /*2cd0*/  BSYNC B1 ;  /* 0x0000000000017941 */ /* 0x000fea0003800000 */
.L_x_66:
        /* <DEDUP_REMOVED lines=9> */
.L_x_69:
[----:B------:R-:W-:Y:S05]  /*2d70*/  BSYNC B1 ;  /* 0x0000000000017941 */ /* 0x000fea0003800000 */
.L_x_68:
        /* <DEDUP_REMOVED lines=9> */
.L_x_71:
[----:B------:R-:W-:Y:S05]  /*2e10*/  BSYNC B1 ;  /* 0x0000000000017941 */ /* 0x000fea0003800000 */
.L_x_70:
        /* <DEDUP_REMOVED lines=10> */
.L_x_73:
[----:B------:R-:W-:Y:S05]  /*2ec0*/  BSYNC B1 ;  /* 0x0000000000017941 */ /* 0x000fea0003800000 */
.L_x_72:
        /* <DEDUP_REMOVED lines=10> */
.L_x_75:
[----:B------:R-:W-:Y:S05]  /*2f70*/  BSYNC B1 ;  /* 0x0000000000017941 */ /* 0x000fea0003800000 */
.L_x_74:
        /* <DEDUP_REMOVED lines=9> */
.L_x_77:
[----:B------:R-:W-:Y:S05]  /*3010*/  BSYNC B1 ;  /* 0x0000000000017941 */ /* 0x000fea0003800000 */
.L_x_76:
        /* <DEDUP_REMOVED lines=9> */
.L_x_79:
[----:B------:R-:W-:Y:S05]  /*30b0*/  BSYNC B1 ;  /* 0x0000000000017941 */ /* 0x000fea0003800000 */
.L_x_78:
        /* <DEDUP_REMOVED lines=10> */
.L_x_81:
[----:B------:R-:W-:Y:S05]  /*3160*/  BSYNC B1 ;  /* 0x0000000000017941 */ /* 0x000fea0003800000 */
.L_x_80:
        /* <DEDUP_REMOVED lines=10> */
.L_x_83:
[----:B------:R-:W-:Y:S05]  /*3210*/  BSYNC B1 ;  /* 0x0000000000017941 */ /* 0x000fea0003800000 */
.L_x_82:
        /* <DEDUP_REMOVED lines=9> */
.L_x_85:
[----:B------:R-:W-:Y:S05]  /*32b0*/  BSYNC B1 ;  /* 0x0000000000017941 */ /* 0x000fea0003800000 */
.L_x_84:
        /* <DEDUP_REMOVED lines=9> */
.L_x_87:
[----:B------:R-:W-:Y:S05]  /*3350*/  BSYNC B1 ;  /* 0x0000000000017941 */ /* 0x000fea0003800000 */
.L_x_86:
        /* <DEDUP_REMOVED lines=10> */
.L_x_89:
[----:B------:R-:W-:Y:S05]  /*3400*/  BSYNC B1 ;  /* 0x0000000000017941 */ /* 0x000fea0003800000 */
.L_x_88:
        /* <DEDUP_REMOVED lines=10> */
.L_x_91:
[----:B------:R-:W-:Y:S05]  /*34b0*/  BSYNC B1 ;  /* 0x0000000000017941 */ /* 0x000fea0003800000 */
.L_x_90:
        /* <DEDUP_REMOVED lines=9> */
.L_x_93:
[----:B------:R-:W-:Y:S05]  /*3550*/  BSYNC B1 ;  /* 0x0000000000017941 */ /* 0x000fea0003800000 */
.L_x_92:
        /* <DEDUP_REMOVED lines=9> */
.L_x_95:
[----:B------:R-:W-:Y:S05]  /*35f0*/  BSYNC B1 ;  /* 0x0000000000017941 */ /* 0x000fea0003800000 */
.L_x_94:
        /* <DEDUP_REMOVED lines=10> */
.L_x_97:
[----:B------:R-:W-:Y:S05]  /*36a0*/  BSYNC B1 ;  /* 0x0000000000017941 */ /* 0x000fea0003800000 */
.L_x_96:
        /* <DEDUP_REMOVED lines=10> */
.L_x_99:
[----:B------:R-:W-:Y:S05]  /*3750*/  BSYNC B1 ;  /* 0x0000000000017941 */ /* 0x000fea0003800000 */
.L_x_98:
        /* <DEDUP_REMOVED lines=9> */
.L_x_101:
[----:B------:R-:W-:Y:S05]  /*37f0*/  BSYNC B1 ;  /* 0x0000000000017941 */ /* 0x000fea0003800000 */
.L_x_100:
        /* <DEDUP_REMOVED lines=9> */
.L_x_103:
[----:B------:R-:W-:Y:S05]  /*3890*/  BSYNC B1 ;  /* 0x0000000000017941 */ /* 0x000fea0003800000 */
.L_x_102:
        /* <DEDUP_REMOVED lines=10> */
.L_x_105:
[----:B------:R-:W-:Y:S05]  /*3940*/  BSYNC B1 ;  /* 0x0000000000017941 */ /* 0x000fea0003800000 */
.L_x_104:
        /* <DEDUP_REMOVED lines=10> */
.L_x_107:
[----:B------:R-:W-:Y:S05]  /*39f0*/  BSYNC B1 ;  /* 0x0000000000017941 */ /* 0x000fea0003800000 */
.L_x_106:
        /* <DEDUP_REMOVED lines=9> */
.L_x_109:
[----:B------:R-:W-:Y:S05]  /*3a90*/  BSYNC B1 ;  /* 0x0000000000017941 */ /* 0x000fea0003800000 */
.L_x_108:
        /* <DEDUP_REMOVED lines=9> */
.L_x_111:
[----:B------:R-:W-:Y:S05]  /*3b30*/  BSYNC B1 ;  /* 0x0000000000017941 */ /* 0x000fea0003800000 */
.L_x_110:
        /* <DEDUP_REMOVED lines=10> */
.L_x_113:
[----:B------:R-:W-:Y:S05]  /*3be0*/  BSYNC B1 ;  /* 0x0000000000017941 */ /* 0x000fea0003800000 */
.L_x_112:
        /* <DEDUP_REMOVED lines=10> */
.L_x_115:
[----:B------:R-:W-:Y:S05]  /*3c90*/  BSYNC B1 ;  /* 0x0000000000017941 */ /* 0x000fea0003800000 */
.L_x_114:
        /* <DEDUP_REMOVED lines=9> */
.L_x_117:
[----:B------:R-:W-:Y:S05]  /*3d30*/  BSYNC B1 ;  /* 0x0000000000017941 */ /* 0x000fea0003800000 */
.L_x_116:
        /* <DEDUP_REMOVED lines=9> */
.L_x_119:
[----:B------:R-:W-:Y:S05]  /*3dd0*/  BSYNC B1 ;  /* 0x0000000000017941 */ /* 0x000fea0003800000 */
.L_x_118:
        /* <DEDUP_REMOVED lines=10> */
.L_x_121:
[----:B------:R-:W-:Y:S05]  /*3e80*/  BSYNC B1 ;  /* 0x0000000000017941 */ /* 0x000fea0003800000 */
.L_x_120:
        /* <DEDUP_REMOVED lines=10> */
.L_x_123:
[----:B------:R-:W-:Y:S05]  /*3f30*/  BSYNC B1 ;  /* 0x0000000000017941 */ /* 0x000fea0003800000 */
.L_x_122:
        /* <DEDUP_REMOVED lines=9> */
.L_x_125:
[----:B------:R-:W-:Y:S05]  /*3fd0*/  BSYNC B1 ;  /* 0x0000000000017941 */ /* 0x000fea0003800000 */
.L_x_124:
        /* <DEDUP_REMOVED lines=9> */
.L_x_127:
[----:B------:R-:W-:Y:S05]  /*4070*/  BSYNC B1 ;  /* 0x0000000000017941 */ /* 0x000fea0003800000 */
.L_x_126:
        /* <DEDUP_REMOVED lines=10> */
.L_x_129:
[----:B------:R-:W-:Y:S05]  /*4120*/  BSYNC B1 ;  /* 0x0000000000017941 */ /* 0x000fea0003800000 */
.L_x_128:
        /* <DEDUP_REMOVED lines=10> */
.L_x_131:
[----:B------:R-:W-:Y:S05]  /*41d0*/  BSYNC B1 ;  /* 0x0000000000017941 */ /* 0x000fea0003800000 */
.L_x_130:
        /* <DEDUP_REMOVED lines=9> */
.L_x_133:
[----:B------:R-:W-:Y:S05]  /*4270*/  BSYNC B1 ;  /* 0x0000000000017941 */ /* 0x000fea0003800000 */
.L_x_132:
        /* <DEDUP_REMOVED lines=9> */
.L_x_135:
[----:B------:R-:W-:Y:S05]  /*4310*/  BSYNC B1 ;  /* 0x0000000000017941 */ /* 0x000fea0003800000 */
.L_x_134:
        /* <DEDUP_REMOVED lines=10> */
.L_x_137:
[----:B------:R-:W-:Y:S05]  /*43c0*/  BSYNC B1 ;  /* 0x0000000000017941 */ /* 0x000fea0003800000 */
.L_x_136:
        /* <DEDUP_REMOVED lines=10> */
.L_x_139:
[----:B------:R-:W-:Y:S05]  /*4470*/  BSYNC B1 ;  /* 0x0000000000017941 */ /* 0x000fea0003800000 */
.L_x_138:
        /* <DEDUP_REMOVED lines=9> */
.L_x_141:
[----:B------:R-:W-:Y:S05]  /*4510*/  BSYNC B1 ;  /* 0x0000000000017941 */ /* 0x000fea0003800000 */
.L_x_140:
        /* <DEDUP_REMOVED lines=9> */
.L_x_143:
[----:B------:R-:W-:Y:S05]  /*45b0*/  BSYNC B1 ;  /* 0x0000000000017941 */ /* 0x000fea0003800000 */
.L_x_142:
        /* <DEDUP_REMOVED lines=10> */
.L_x_145:
[----:B------:R-:W-:Y:S05]  /*4660*/  BSYNC B1 ;  /* 0x0000000000017941 */ /* 0x000fea0003800000 */
.L_x_144:
        /* <DEDUP_REMOVED lines=10> */
.L_x_147:
[----:B------:R-:W-:Y:S05]  /*4710*/  BSYNC B1 ;  /* 0x0000000000017941 */ /* 0x000fea0003800000 */
.L_x_146:
        /* <DEDUP_REMOVED lines=9> */
.L_x_149:
[----:B------:R-:W-:Y:S05]  /*47b0*/  BSYNC B1 ;  /* 0x0000000000017941 */ /* 0x000fea0003800000 */
.L_x_148:
        /* <DEDUP_REMOVED lines=9> */
.L_x_151:
[----:B------:R-:W-:Y:S05]  /*4850*/  BSYNC B1 ;  /* 0x0000000000017941 */ /* 0x000fea0003800000 */
.L_x_150:
        /* <DEDUP_REMOVED lines=10> */
.L_x_153:
[----:B------:R-:W-:Y:S05]  /*4900*/  BSYNC B1 ;  /* 0x0000000000017941 */ /* 0x000fea0003800000 */
.L_x_152:
[----:B0----5:R-:W-:Y:S01]  /*4910*/  HADD2.F32 R14, -RZ, R24.H0_H0 ;  /* 0x20000018ff0e7230 */ /* 0x021fe20000004100 */
[----:B------:R-:W-:Y:S01]  /*4920*/  ISETP.GT.AND P0, PT, R4, 0x79, PT ;  /* 0x000000790400780c */ /* 0x000fe20003f04270 */
[----:B------:R-:W-:Y:S01]  /*4930*/  @P2 IMAD.MOV.U32 R4, RZ, RZ, R10 ;  /* 0x000000ffff042224 */ /* 0x000fe200078e000a */
[----:B------:R-:W-:Y:S02]  /*4940*/  BSSY B1, `(.L_x_154) ;  /* 0x000000a000017945 */ /* 0x000fe40003800000 */
[----:B------:R-:W-:Y:S01]  /*4950*/  FMUL R5, R14, R89 ;  /* 0x000000590e057220 */ /* 0x000fe20000400000 */
[----:B------:R-:W-:-:S03]  /*4960*/  ISETP.GT.AND P3, PT, R3, RZ, P0 ;  /* 0x000000ff0300720c */ /* 0x000fc60000764270 */
[----:B------:R-:W-:-:S05]  /*4970*/  FFMA R5, R84, R88, R5 ;  /* 0x0000005854057223 */ /* 0x000fca0000000005 */
[----:B------:R-:W-:-:S04]  /*4980*/  F2FP.F16.F32.PACK_AB R5, RZ, R5 ;  /* 0x00000005ff05723e */ /* 0x000fc800000000ff */
[----:B------:R-:W-:Y:S01]  /*4990*/  PRMT R14, R5, 0x7610, R14 ;  /* 0x00007610050e7816 */ /* 0x000fe2000000000e */
[----:B------:R-:W-:-:S05]  /*49a0*/  @P2 IMAD.MOV.U32 R5, RZ, RZ, R11 ;  /* 0x000000ffff052224 */ /* 0x000fca00078e000b */
[----:B------:R0:W-:Y:S01]  /*49b0*/  @P2 STG.E.U16 desc[UR36][R4.64+0xf0], R14 ;  /* 0x0000f00e04002986 */ /* 0x0001e2000c101524 */
[----:B------:R-:W-:Y:S05]  /*49c0*/  @!P3 BRA `(.L_x_155) ;  /* 0x000000000004b947 */ /* 0x000fea0003800000 */
[----:B------:R0:W5:Y:S02]  /*49d0*/  LDG.E.LTC128B.U16 R24, desc[UR36][R6.64+0xf2] ;  /* 0x0000f22406187981 */ /* 0x000164000c1e1520 */
.L_x_155:
[----:B------:R-:W-:Y:S05]  /*49e0*/  BSYNC B1 ;  /* 0x0000000000017941 */ /* 0x000fea0003800000 */
.L_x_154:
        /* <DEDUP_REMOVED lines=9> */
.L_x_157:
[----:B------:R-:W-:Y:S05]  /*4a80*/  BSYNC B1 ;  /* 0x0000000000017941 */ /* 0x000fea0003800000 */
.L_x_156:
[----:B0----5:R-:W-:Y:S01]  /*4a90*/  HADD2.F32 R4, -RZ, R24.H0_H0 ;  /* 0x20000018ff047230 */ /* 0x021fe20000004100 */
[----:B------:R-:W-:Y:S01]  /*4aa0*/  ISETP.GT.AND P0, PT, R3, 0x8, P0 ;  /* 0x000000080300780c */ /* 0x000fe20000704270 */
[----:B------:R-:W-:Y:S03]  /*4ab0*/  BSSY B1, `(.L_x_158) ;  /* 0x000000a000017945 */ /* 0x000fe60003800000 */
[----:B------:R-:W-:Y:S01]  /*4ac0*/  FMUL R5, R4, R89 ;  /* 0x0000005904057220 */ /* 0x000fe20000400000 */
[----:B------:R-:W-:-:S03]  /*4ad0*/  @P1 IMAD.MOV.U32 R4, RZ, RZ, R12 ;  /* 0x000000ffff041224 */ /* 0x000fc600078e000c */
[----:B------:R-:W-:-:S05]  /*4ae0*/  FFMA R5, R86, R88, R5 ;  /* 0x0000005856057223 */ /* 0x000fca0000000005 */
[----:B------:R-:W-:-:S04]  /*4af0*/  F2FP.F16.F32.PACK_AB R5, RZ, R5 ;  /* 0x00000005ff05723e */ /* 0x000fc800000000ff */
[----:B-1-34-:R-:W-:Y:S01]  /*4b00*/  PRMT R6, R5, 0x7610, R6 ;  /* 0x0000761005067816 */ /* 0x01afe20000000006 */
[----:B------:R-:W-:-:S05]  /*4b10*/  @P1 IMAD.MOV.U32 R5, RZ, RZ, R13 ;  /* 0x000000ffff051224 */ /* 0x000fca00078e000d */
[----:B------:R0:W-:Y:S01]  /*4b20*/  @P1 STG.E.U16 desc[UR36][R4.64+0xf0], R6 ;  /* 0x0000f00604001986 */ /* 0x0001e2000c101524 */
[----:B------:R-:W-:Y:S05]  /*4b30*/  @!P0 BRA `(.L_x_159) ;  /* 0x0000000000048947 */ /* 0x000fea0003800000 */
[----:B------:R1:W5:Y:S02]  /*4b40*/  LDG.E.LTC128B.U16 R24, desc[UR36][R8.64+0xf2] ;  /* 0x0000f22408187981 */ /* 0x000364000c1e1520 */
.L_x_159:
[----:B------:R-:W-:Y:S05]  /*4b50*/  BSYNC B1 ;  /* 0x0000000000017941 */ /* 0x000fea0003800000 */
.L_x_158:
[----:B------:R-:W-:Y:S05]  /*4b60*/  @!P0 BRA `(.L_x_160) ;  /* 0x0000001000e88947 */ /* 0x000fea0003800000 */
[----:B-----5:R-:W-:-:S05]  /*4b70*/  HADD2.F32 R24, -RZ, R24.H0_H0 ;  /* 0x20000018ff187230 */ /* 0x020fca0000004100 */
[----:B------:R-:W-:-:S04]  /*4b80*/  FMUL R24, R24, R89 ;  /* 0x0000005918187220 */ /* 0x000fc80000400000 */
[----:B------:R-:W-:-:S05]  /*4b90*/  FFMA R24, R87, R88, R24 ;  /* 0x0000005857187223 */ /* 0x000fca0000000018 */
[----:B------:R-:W-:-:S05]  /*4ba0*/  F2FP.F16.F32.PACK_AB R24, RZ, R24 ;  /* 0x00000018ff18723e */ /* 0x000fca00000000ff */
[----:B------:R3:W-:Y:S01]  /*4bb0*/  STG.E.U16 desc[UR36][R12.64+0xf2], R24 ;  /* 0x0000f2180c007986 */ /* 0x0007e2000c101524 */
[----:B------:R-:W-:Y:S05]  /*4bc0*/  BRA `(.L_x_160) ;  /* 0x0000001000d07947 */ /* 0x000fea0003800000 */
.L_x_35:
[----:B------:R-:W-:Y:S01]  /*4bd0*/  ISETP.GT.AND P0, PT, R4, 0x1, PT ;  /* 0x000000010400780c */ /* 0x000fe20003f04270 */
[----:B------:R-:W-:Y:S01]  /*4be0*/  ULDC.64 UR4, c[0x0][0x5c0] ;  /* 0x0001700000047ab9 */ /* 0x000fe20000000a00 */
[-C--:B------:R-:W-:Y:S01]  /*4bf0*/  FMUL R24, R24, R88.reuse ;  /* 0x0000005818187220 */ /* 0x080fe20000400000 */
[-C--:B------:R-:W-:Y:S01]  /*4c00*/  FMUL R25, R25, R88.reuse ;  /* 0x0000005819197220 */ /* 0x080fe20000400000 */
[----:B------:R-:W-:Y:S01]  /*4c10*/  ISETP.GT.AND P3, PT, R3, RZ, P0 ;  /* 0x000000ff0300720c */ /* 0x000fe20000764270 */
[-C--:B------:R-:W-:Y:S01]  /*4c20*/  FMUL R26, R26, R88.reuse ;  /* 0x000000581a1a7220 */ /* 0x080fe20000400000 */
[----:B------:R-:W-:Y:S01]  /*4c30*/  LEA R6, P4, R92, UR4, 0x1 ;  /* 0x000000045c067c11 */ /* 0x000fe2000f8808ff */
[----:B------:R-:W-:Y:S01]  /*4c40*/  FMUL R27, R27, R88 ;  /* 0x000000581b1b7220 */ /* 0x000fe20000400000 */
[----:B------:R-:W-:Y:S01]  /*4c50*/  F2FP.F16.F32.PACK_AB R24, RZ, R24 ;  /* 0x00000018ff18723e */ /* 0x000fe200000000ff */
[-C--:B------:R-:W-:Y:S01]  /*4c60*/  FMUL R28, R28, R88.reuse ;  /* 0x000000581c1c7220 */ /* 0x080fe20000400000 */
[----:B------:R-:W-:Y:S01]  /*4c70*/  LEA.HI.X R7, R92, UR5, R107, 0x1, P4 ;  /* 0x000000055c077c11 */ /* 0x000fe2000a0f0c6b */
[-C--:B------:R-:W-:Y:S01]  /*4c80*/  FMUL R29, R29, R88.reuse ;  /* 0x000000581d1d7220 */ /* 0x080fe20000400000 */
[----:B------:R-:W-:Y:S01]  /*4c90*/  F2FP.F16.F32.PACK_AB R25, RZ, R25 ;  /* 0x00000019ff19723e */ /* 0x000fe200000000ff */
[-C--:B------:R-:W-:Y:S01]  /*4ca0*/  FMUL R30, R30, R88.reuse ;  /* 0x000000581e1e7220 */ /* 0x080fe20000400000 */
[----:B------:R-:W-:Y:S01]  /*4cb0*/  SHF.L.U64.HI R99, R98, 0x4, R99 ;  /* 0x0000000462637819 */ /* 0x000fe20000010263 */
[----:B------:R-:W-:Y:S01]  /*4cc0*/  @P1 STG.E.U16 desc[UR36][R6.64], R24 ;  /* 0x0000001806001986 */ /* 0x000fe2000c101524 */
[----:B------:R-:W-:Y:S01]  /*4cd0*/  ISETP.GT.AND P1, PT, R4, 0x8, PT ;  /* 0x000000080400780c */ /* 0x000fe20003f24270 */
[----:B------:R-:W-:Y:S01]  /*4ce0*/  FMUL R31, R31, R88 ;  /* 0x000000581f1f7220 */ /* 0x000fe20000400000 */
[C---:B------:R-:W-:Y:S01]  /*4cf0*/  ISETP.GT.AND P4, PT, R3.reuse, 0x8, P0 ;  /* 0x000000080300780c */ /* 0x040fe20000784270 */
[----:B------:R-:W-:Y:S01]  /*4d00*/  @P3 STG.E.U16 desc[UR36][R6.64+0x2], R25 ;  /* 0x0000021906003986 */ /* 0x000fe2000c101524 */
[----:B------:R-:W-:Y:S01]  /*4d10*/  LEA R8, P3, R98, R6, 0x4 ;  /* 0x0000000662087211 */ /* 0x000fe200078620ff */
[-C--:B------:R-:W-:Y:S01]  /*4d20*/  FMUL R32, R32, R88.reuse ;  /* 0x0000005820207220 */ /* 0x080fe20000400000 */
[----:B------:R-:W-:Y:S01]  /*4d30*/  ISETP.GT.AND P2, PT, R3, 0x8, P2 ;  /* 0x000000080300780c */ /* 0x000fe20001744270 */
[-C--:B------:R-:W-:Y:S01]  /*4d40*/  FMUL R33, R33, R88.reuse ;  /* 0x0000005821217220 */ /* 0x080fe20000400000 */
[----:B------:R-:W-:Y:S01]  /*4d50*/  ISETP.GT.AND P0, PT, R4, 0x9, PT ;  /* 0x000000090400780c */ /* 0x000fe20003f04270 */
[----:B------:R-:W-:Y:S01]  /*4d60*/  IMAD.X R9, R99, 0x1, R7, P3 ;  /* 0x0000000163097824 */ /* 0x000fe200018e0607 */
[C---:B------:R-:W-:Y:S01]  /*4d70*/  ISETP.GT.AND P5, PT, R3.reuse, RZ, P1 ;  /* 0x000000ff0300720c */ /* 0x040fe20000fa4270 */
[-C--:B------:R-:W-:Y:S01]  /*4d80*/  FMUL R34, R34, R88.reuse ;  /* 0x0000005822227220 */ /* 0x080fe20000400000 */
[----:B------:R-:W-:Y:S01]  /*4d90*/  ISETP.GT.AND P3, PT, R3, RZ, P0 ;  /* 0x000000ff0300720c */ /* 0x000fe20000764270 */
[----:B------:R-:W-:Y:S01]  /*4da0*/  FMUL R35, R35, R88 ;  /* 0x0000005823237220 */ /* 0x000fe20000400000 */
[----:B------:R-:W-:Y:S01]  /*4db0*/  F2FP.F16.F32.PACK_AB R26, RZ, R26 ;  /* 0x0000001aff1a723e */ /* 0x000fe200000000ff */
[-C--:B------:R-:W-:Y:S01]  /*4dc0*/  FMUL R36, R36, R88.reuse ;  /* 0x0000005824247220 */ /* 0x080fe20000400000 */
[----:B------:R-:W-:Y:S01]  /*4dd0*/  F2FP.F16.F32.PACK_AB R27, RZ, R27 ;  /* 0x0000001bff1b723e */ /* 0x000fe200000000ff */
[----:B------:R-:W-:Y:S01]  /*4de0*/  FMUL R37, R37, R88 ;  /* 0x0000005825257220 */ /* 0x000fe20000400000 */
[----:B------:R-:W-:Y:S01]  /*4df0*/  F2FP.F16.F32.PACK_AB R28, RZ, R28 ;  /* 0x0000001cff1c723e */ /* 0x000fe200000000ff */
[----:B------:R-:W-:Y:S01]  /*4e00*/  @P2 STG.E.U16 desc[UR36][R8.64], R26 ;  /* 0x0000001a08002986 */ /* 0x000fe2000c101524 */
[----:B------:R-:W-:Y:S01]  /*4e10*/  F2FP.F16.F32.PACK_AB R29, RZ, R29 ;  /* 0x0000001dff1d723e */ /* 0x000fe200000000ff */
[-C--:B------:R-:W-:Y:S01]  /*4e20*/  FMUL R38, R38, R88.reuse ;  /* 0x0000005826267220 */ /* 0x080fe20000400000 */
[----:B------:R-:W-:Y:S01]  /*4e30*/  ISETP.GT.AND P2, PT, R3, 0x8, P1 ;  /* 0x000000080300780c */ /* 0x000fe20000f44270 */
[----:B------:R-:W-:Y:S01]  /*4e40*/  @P4 STG.E.U16 desc[UR36][R8.64+0x2], R27 ;  /* 0x0000021b08004986 */ /* 0x000fe2000c101524 */
[----:B------:R-:W-:Y:S01]  /*4e50*/  ISETP.GT.AND P1, PT, R4, 0x10, PT ;  /* 0x000000100400780c */ /* 0x000fe20003f24270 */
[----:B------:R-:W-:Y:S01]  /*4e60*/  FMUL R39, R39, R88 ;  /* 0x0000005827277220 */ /* 0x000fe20000400000 */
[----:B------:R-:W-:Y:S01]  /*4e70*/  F2FP.F16.F32.PACK_AB R30, RZ, R30 ;  /* 0x0000001eff1e723e */ /* 0x000fe200000000ff */
[----:B------:R-:W-:Y:S01]  /*4e80*/  @P5 STG.E.U16 desc[UR36][R6.64+0x10], R28 ;  /* 0x0000101c06005986 */ /* 0x000fe2000c101524 */
[C---:B------:R-:W-:Y:S01]  /*4e90*/  ISETP.GT.AND P4, PT, R3.reuse, RZ, P1 ;  /* 0x000000ff0300720c */ /* 0x040fe20000f84270 */
[-C--:B------:R-:W-:Y:S01]  /*4ea0*/  FMUL R40, R40, R88.reuse ;  /* 0x0000005828287220 */ /* 0x080fe20000400000 */
[----:B------:R-:W-:Y:S01]  /*4eb0*/  F2FP.F16.F32.PACK_AB R31, RZ, R31 ;  /* 0x0000001fff1f723e */ /* 0x000fe200000000ff */
[----:B------:R-:W-:Y:S01]  /*4ec0*/  @P3 STG.E.U16 desc[UR36][R6.64+0x12], R29 ;  /* 0x0000121d06003986 */ /* 0x000fe2000c101524 */
[----:B------:R-:W-:Y:S01]  /*4ed0*/  ISETP.GT.AND P3, PT, R3, 0x8, P0 ;  /* 0x000000080300780c */ /* 0x000fe20000764270 */
[----:B------:R-:W-:Y:S01]  /*4ee0*/  FMUL R41, R41, R88 ;  /* 0x0000005829297220 */ /* 0x000fe20000400000 */
[----:B------:R-:W-:Y:S01]  /*4ef0*/  ISETP.GT.AND P0, PT, R4, 0x11, PT ;  /* 0x000000110400780c */ /* 0x000fe20003f04270 */
[----:B------:R-:W-:Y:S01]  /*4f00*/  @P2 STG.E.U16 desc[UR36][R8.64+0x10], R30 ;  /* 0x0000101e08002986 */ /* 0x000fe2000c101524 */
[----:B------:R-:W-:Y:S01]  /*4f10*/  F2FP.F16.F32.PACK_AB R32, RZ, R32 ;  /* 0x00000020ff20723e */ /* 0x000fe200000000ff */
[-C--:B------:R-:W-:Y:S01]  /*4f20*/  FMUL R42, R42, R88.reuse ;  /* 0x000000582a2a7220 */ /* 0x080fe20000400000 */
[----:B------:R-:W-:Y:S01]  /*4f30*/  ISETP.GT.AND P5, PT, R3, RZ, P0 ;  /* 0x000000ff0300720c */ /* 0x000fe200007a4270 */
[-C--:B------:R-:W-:Y:S01]  /*4f40*/  FMUL R43, R43, R88.reuse ;  /* 0x000000582b2b7220 */ /* 0x080fe20000400000 */
[----:B------:R-:W-:Y:S01]  /*4f50*/  ISETP.GT.AND P2, PT, R3, 0x8, P1 ;  /* 0x000000080300780c */ /* 0x000fe20000f44270 */
[-C--:B------:R-:W-:Y:S01]  /*4f60*/  FMUL R44, R44, R88.reuse ;  /* 0x000000582c2c7220 */ /* 0x080fe20000400000 */
[----:B------:R-:W-:Y:S01]  /*4f70*/  ISETP.GT.AND P1, PT, R4, 0x18, PT ;  /* 0x000000180400780c */ /* 0x000fe20003f24270 */
[-C--:B------:R-:W-:Y:S01]  /*4f80*/  FMUL R45, R45, R88.reuse ;  /* 0x000000582d2d7220 */ /* 0x080fe20000400000 */
[----:B------:R-:W-:Y:S01]  /*4f90*/  F2FP.F16.F32.PACK_AB R33, RZ, R33 ;  /* 0x00000021ff21723e */ /* 0x000fe200000000ff */
[----:B------:R-:W-:Y:S01]  /*4fa0*/  @P3 STG.E.U16 desc[UR36][R8.64+0x12], R31 ;  /* 0x0000121f08003986 */ /* 0x000fe2000c101524 */
[C---:B------:R-:W-:Y:S01]  /*4fb0*/  ISETP.GT.AND P3, PT, R3.reuse, 0x8, P0 ;  /* 0x000000080300780c */ /* 0x040fe20000764270 */
[-C--:B------:R-:W-:Y:S01]  /*4fc0*/  FMUL R46, R46, R88.reuse ;  /* 0x000000582e2e7220 */ /* 0x080fe20000400000 */
[----:B------:R-:W-:Y:S01]  /*4fd0*/  ISETP.GT.AND P0, PT, R4, 0x19, PT ;  /* 0x000000190400780c */ /* 0x000fe20003f04270 */
[----:B------:R-:W-:Y:S01]  /*4fe0*/  @P4 STG.E.U16 desc[UR36][R6.64+0x20], R32 ;  /* 0x0000202006004986 */ /* 0x000fe2000c101524 */
[----:B------:R-:W-:Y:S01]  /*4ff0*/  ISETP.GT.AND P4, PT, R3, RZ, P1 ;  /* 0x000000ff0300720c */ /* 0x000fe20000f84270 */
[----:B------:R-:W-:Y:S01]  /*5000*/  FMUL R47, R47, R88 ;  /* 0x000000582f2f7220 */ /* 0x000fe20000400000 */
[----:B------:R-:W-:Y:S01]  /*5010*/  F2FP.F16.F32.PACK_AB R34, RZ, R34 ;  /* 0x00000022ff22723e */ /* 0x000fe200000000ff */
[----:B------:R-:W-:Y:S01]  /*5020*/  @P5 STG.E.U16 desc[UR36][R6.64+0x22], R33 ;  /* 0x0000222106005986 */ /* 0x000fe2000c101524 */
[----:B------:R-:W-:Y:S01]  /*5030*/  ISETP.GT.AND P5, PT, R3, RZ, P0 ;  /* 0x000000ff0300720c */ /* 0x000fe200007a4270 */
[----:B------:R-:W-:Y:S01]  /*5040*/  FMUL R48, R48, R88 ;  /* 0x0000005830307220 */ /* 0x000fe20000400000 */
[----:B------:R-:W-:Y:S01]  /*5050*/  F2FP.F16.F32.PACK_AB R35, RZ, R35 ;  /* 0x00000023ff23723e */ /* 0x000fe200000000ff */
[----:B------:R-:W-:Y:S01]  /*5060*/  @P2 STG.E.U16 desc[UR36][R8.64+0x20], R34 ;  /* 0x0000202208002986 */ /* 0x000fe2000c101524 */
[----:B------:R-:W-:Y:S01]  /*5070*/  F2FP.F16.F32.PACK_AB R36, RZ, R36 ;  /* 0x00000024ff24723e */ /* 0x000fe200000000ff */
[-C--:B------:R-:W-:Y:S01]  /*5080*/  FMUL R49, R49, R88.reuse ;  /* 0x0000005831317220 */ /* 0x080fe20000400000 */
[C---:B------:R-:W-:Y:S01]  /*5090*/  ISETP.GT.AND P2, PT, R3.reuse, 0x8, P1 ;  /* 0x000000080300780c */ /* 0x040fe20000f44270 */
[----:B------:R-:W-:Y:S01]  /*50a0*/  @P3 STG.E.U16 desc[UR36][R8.64+0x22], R35 ;  /* 0x0000222308003986 */ /* 0x000fe2000c101524 */
[----:B------:R-:W-:Y:S01]  /*50b0*/  ISETP.GT.AND P1, PT, R4, 0x20, PT ;  /* 0x000000200400780c */ /* 0x000fe20003f24270 */
[-C--:B------:R-:W-:Y:S01]  /*50c0*/  FMUL R50, R50, R88.reuse ;  /* 0x0000005832327220 */ /* 0x080fe20000400000 */
[----:B------:R-:W-:Y:S01]  /*50d0*/  F2FP.F16.F32.PACK_AB R37, RZ, R37 ;  /* 0x00000025ff25723e */ /* 0x000fe200000000ff */
[----:B------:R-:W-:Y:S01]  /*50e0*/  @P4 STG.E.U16 desc[UR36][R6.64+0x30], R36 ;  /* 0x0000302406004986 */ /* 0x000fe2000c101524 */
[----:B------:R-:W-:Y:S01]  /*50f0*/  ISETP.GT.AND P3, PT, R3, 0x8, P0 ;  /* 0x000000080300780c */ /* 0x000fe20000764270 */
[-C--:B------:R-:W-:Y:S01]  /*5100*/  FMUL R51, R51, R88.reuse ;  /* 0x0000005833337220 */ /* 0x080fe20000400000 */
[----:B------:R-:W-:Y:S01]  /*5110*/  ISETP.GT.AND P0, PT, R4, 0x21, PT ;  /* 0x000000210400780c */ /* 0x000fe20003f04270 */
[----:B------:R-:W-:Y:S01]  /*5120*/  @P5 STG.E.U16 desc[UR36][R6.64+0x32], R37 ;  /* 0x0000322506005986 */ /* 0x000fe2000c101524 */
[----:B------:R-:W-:Y:S01]  /*5130*/  ISETP.GT.AND P4, PT, R3, RZ, P1 ;  /* 0x000000ff0300720c */ /* 0x000fe20000f84270 */
[----:B------:R-:W-:Y:S01]  /*5140*/  FMUL R52, R52, R88 ;  /* 0x0000005834347220 */ /* 0x000fe20000400000 */
[----:B------:R-:W-:Y:S01]  /*5150*/  F2FP.F16.F32.PACK_AB R38, RZ, R38 ;  /* 0x00000026ff26723e */ /* 0x000fe200000000ff */
[-C--:B------:R-:W-:Y:S01]  /*5160*/  FMUL R53, R53, R88.reuse ;  /* 0x0000005835357220 */ /* 0x080fe20000400000 */
        /* <DEDUP_REMOVED lines=113> */
[----:B------:R-:W-:Y:S01]  /*5880*/  FMUL R87, R87, R88 ;  /* 0x0000005857577220 */ /* 0x000fe20000400000 */
[----:B------:R-:W-:Y:S01]  /*5890*/  ISETP.GT.AND P0, PT, R4, 0x51, PT ;  /* 0x000000510400780c */ /* 0x000fe20003f04270 */
[----:B------:R-:W-:Y:S01]  /*58a0*/  @P5 STG.E.U16 desc[UR36][R6.64+0x92], R61 ;  /* 0x0000923d06005986 */ /* 0x000fe2000c101524 */
[----:B------:R-:W-:-:S02]  /*58b0*/  ISETP.GT.AND P4, PT, R3, RZ, P1 ;  /* 0x000000ff0300720c */ /* 0x000fc40000f84270 */
[----:B------:R-:W-:Y:S02]  /*58c0*/  F2FP.F16.F32.PACK_AB R62, RZ, R62 ;  /* 0x0000003eff3e723e */ /* 0x000fe400000000ff */
[C---:B------:R-:W-:Y:S02]  /*58d0*/  ISETP.GT.AND P5, PT, R3.reuse, RZ, P0 ;  /* 0x000000ff0300720c */ /* 0x040fe400007a4270 */
[----:B------:R-:W-:Y:S01]  /*58e0*/  F2FP.F16.F32.PACK_AB R63, RZ, R63 ;  /* 0x0000003fff3f723e */ /* 0x000fe200000000ff */
[----:B------:R-:W-:Y:S01]  /*58f0*/  @P2 STG.E.U16 desc[UR36][R8.64+0x90], R62 ;  /* 0x0000903e08002986 */ /* 0x000fe2000c101524 */
[----:B------:R-:W-:Y:S02]  /*5900*/  F2FP.F16.F32.PACK_AB R64, RZ, R64 ;  /* 0x00000040ff40723e */ /* 0x000fe400000000ff */
[----:B------:R-:W-:Y:S01]  /*5910*/  ISETP.GT.AND P2, PT, R3, 0x8, P1 ;  /* 0x000000080300780c */ /* 0x000fe20000f44270 */
[----:B------:R-:W-:Y:S01]  /*5920*/  @P3 STG.E.U16 desc[UR36][R8.64+0x92], R63 ;  /* 0x0000923f08003986 */ /* 0x000fe2000c101524 */
[----:B------:R-:W-:-:S02]  /*5930*/  ISETP.GT.AND P1, PT, R4, 0x58, PT ;  /* 0x000000580400780c */ /* 0x000fc40003f24270 */
[----:B------:R-:W-:Y:S01]  /*5940*/  F2FP.F16.F32.PACK_AB R65, RZ, R65 ;  /* 0x00000041ff41723e */ /* 0x000fe200000000ff */
[----:B------:R-:W-:Y:S01]  /*5950*/  @P4 STG.E.U16 desc[UR36][R6.64+0xa0], R64 ;  /* 0x0000a04006004986 */ /* 0x000fe2000c101524 */
[C---:B------:R-:W-:Y:S02]  /*5960*/  ISETP.GT.AND P3, PT, R3.reuse, 0x8, P0 ;  /* 0x000000080300780c */ /* 0x040fe40000764270 */
[----:B------:R-:W-:Y:S01]  /*5970*/  ISETP.GT.AND P0, PT, R4, 0x59, PT ;  /* 0x000000590400780c */ /* 0x000fe20003f04270 */
[----:B------:R-:W-:Y:S01]  /*5980*/  @P5 STG.E.U16 desc[UR36][R6.64+0xa2], R65 ;  /* 0x0000a24106005986 */ /* 0x000fe2000c101524 */
[C---:B------:R-:W-:Y:S02]  /*5990*/  ISETP.GT.AND P4, PT, R3.reuse, RZ, P1 ;  /* 0x000000ff0300720c */ /* 0x040fe40000f84270 */
[----:B------:R-:W-:Y:S02]  /*59a0*/  F2FP.F16.F32.PACK_AB R66, RZ, R66 ;  /* 0x00000042ff42723e */ /* 0x000fe400000000ff */
[----:B------:R-:W-:-:S02]  /*59b0*/  ISETP.GT.AND P5, PT, R3, RZ, P0 ;  /* 0x000000ff0300720c */ /* 0x000fc400007a4270 */
[----:B------:R-:W-:Y:S01]  /*59c0*/  F2FP.F16.F32.PACK_AB R67, RZ, R67 ;  /* 0x00000043ff43723e */ /* 0x000fe200000000ff */
[----:B------:R-:W-:Y:S01]  /*59d0*/  @P2 STG.E.U16 desc[UR36][R8.64+0xa0], R66 ;  /* 0x0000a04208002986 */ /* 0x000fe2000c101524 */
[----:B------:R-:W-:Y:S02]  /*59e0*/  F2FP.F16.F32.PACK_AB R68, RZ, R68 ;  /* 0x00000044ff44723e */ /* 0x000fe400000000ff */
[C---:B------:R-:W-:Y:S01]  /*59f0*/  ISETP.GT.AND P2, PT, R3.reuse, 0x8, P1 ;  /* 0x000000080300780c */ /* 0x040fe20000f44270 */
[----:B------:R-:W-:Y:S01]  /*5a00*/  @P3 STG.E.U16 desc[UR36][R8.64+0xa2], R67 ;  /* 0x0000a24308003986 */ /* 0x000fe2000c101524 */
[----:B------:R-:W-:Y:S02]  /*5a10*/  ISETP.GT.AND P1, PT, R4, 0x60, PT ;  /* 0x000000600400780c */ /* 0x000fe40003f24270 */
[----:B------:R-:W-:Y:S01]  /*5a20*/  F2FP.F16.F32.PACK_AB R69, RZ, R69 ;  /* 0x00000045ff45723e */ /* 0x000fe200000000ff */
[----:B------:R-:W-:Y:S01]  /*5a30*/  @P4 STG.E.U16 desc[UR36][R6.64+0xb0], R68 ;  /* 0x0000b04406004986 */ /* 0x000fe2000c101524 */
[----:B------:R-:W-:-:S02]  /*5a40*/  ISETP.GT.AND P3, PT, R3, 0x8, P0 ;  /* 0x000000080300780c */ /* 0x000fc40000764270 */
[----:B------:R-:W-:Y:S01]  /*5a50*/  ISETP.GT.AND P0, PT, R4, 0x61, PT ;  /* 0x000000610400780c */ /* 0x000fe20003f04270 */
[----:B------:R-:W-:Y:S01]  /*5a60*/  @P5 STG.E.U16 desc[UR36][R6.64+0xb2], R69 ;  /* 0x0000b24506005986 */ /* 0x000fe2000c101524 */
[C---:B------:R-:W-:Y:S02]  /*5a70*/  ISETP.GT.AND P4, PT, R3.reuse, RZ, P1 ;  /* 0x000000ff0300720c */ /* 0x040fe40000f84270 */
[----:B------:R-:W-:Y:S02]  /*5a80*/  ISETP.GT.AND P5, PT, R3, RZ, P0 ;  /* 0x000000ff0300720c */ /* 0x000fe400007a4270 */
[----:B------:R-:W-:Y:S02]  /*5a90*/  F2FP.F16.F32.PACK_AB R70, RZ, R70 ;  /* 0x00000046ff46723e */ /* 0x000fe400000000ff */
[----:B------:R-:W-:Y:S02]  /*5aa0*/  F2FP.F16.F32.PACK_AB R71, RZ, R71 ;  /* 0x00000047ff47723e */ /* 0x000fe400000000ff */
[----:B------:R-:W-:Y:S01]  /*5ab0*/  F2FP.F16.F32.PACK_AB R72, RZ, R72 ;  /* 0x00000048ff48723e */ /* 0x000fe200000000ff */
[----:B------:R-:W-:Y:S01]  /*5ac0*/  @P2 STG.E.U16 desc[UR36][R8.64+0xb0], R70 ;  /* 0x0000b04608002986 */ /* 0x000fe2000c101524 */
[----:B------:R-:W-:-:S02]  /*5ad0*/  F2FP.F16.F32.PACK_AB R73, RZ, R73 ;  /* 0x00000049ff49723e */ /* 0x000fc400000000ff */
[C---:B------:R-:W-:Y:S01]  /*5ae0*/  ISETP.GT.AND P1, PT, R3.reuse, 0x8, P1 ;  /* 0x000000080300780c */ /* 0x040fe20000f24270 */
[----:B------:R-:W-:Y:S01]  /*5af0*/  @P3 STG.E.U16 desc[UR36][R8.64+0xb2], R71 ;  /* 0x0000b24708003986 */ /* 0x000fe2000c101524 */
[C---:B------:R-:W-:Y:S02]  /*5b00*/  ISETP.GT.AND P2, PT, R3.reuse, 0x8, P0 ;  /* 0x000000080300780c */ /* 0x040fe40000744270 */
[C---:B------:R-:W-:Y:S01]  /*5b10*/  ISETP.GT.AND P0, PT, R4.reuse, 0x69, PT ;  /* 0x000000690400780c */ /* 0x040fe20003f04270 */
[----:B------:R-:W-:Y:S01]  /*5b20*/  @P4 STG.E.U16 desc[UR36][R6.64+0xc0], R72 ;  /* 0x0000c04806004986 */ /* 0x000fe2000c101524 */
[----:B------:R-:W-:Y:S02]  /*5b30*/  ISETP.GT.AND P4, PT, R4, 0x68, PT ;  /* 0x000000680400780c */ /* 0x000fe40003f84270 */
[----:B------:R-:W-:Y:S01]  /*5b40*/  F2FP.F16.F32.PACK_AB R74, RZ, R74 ;  /* 0x0000004aff4a723e */ /* 0x000fe200000000ff */
[----:B------:R-:W-:Y:S01]  /*5b50*/  @P5 STG.E.U16 desc[UR36][R6.64+0xc2], R73 ;  /* 0x0000c24906005986 */ /* 0x000fe2000c101524 */
[----:B------:R-:W-:-:S02]  /*5b60*/  ISETP.GT.AND P5, PT, R3, RZ, P4 ;  /* 0x000000ff0300720c */ /* 0x000fc400027a4270 */
[C---:B------:R-:W-:Y:S01]  /*5b70*/  ISETP.GT.AND P3, PT, R3.reuse, RZ, P0 ;  /* 0x000000ff0300720c */ /* 0x040fe20000764270 */
[----:B------:R-:W-:Y:S01]  /*5b80*/  @P1 STG.E.U16 desc[UR36][R8.64+0xc0], R74 ;  /* 0x0000c04a08001986 */ /* 0x000fe2000c101524 */
[----:B------:R-:W-:Y:S02]  /*5b90*/  F2FP.F16.F32.PACK_AB R75, RZ, R75 ;  /* 0x0000004bff4b723e */ /* 0x000fe400000000ff */
[----:B------:R-:W-:Y:S02]  /*5ba0*/  F2FP.F16.F32.PACK_AB R76, RZ, R76 ;  /* 0x0000004cff4c723e */ /* 0x000fe400000000ff */
[C---:B------:R-:W-:Y:S01]  /*5bb0*/  ISETP.GT.AND P4, PT, R3.reuse, 0x8, P4 ;  /* 0x000000080300780c */ /* 0x040fe20002784270 */
[----:B------:R-:W-:Y:S01]  /*5bc0*/  @P2 STG.E.U16 desc[UR36][R8.64+0xc2], R75 ;  /* 0x0000c24b08002986 */ /* 0x000fe2000c101524 */
[----:B------:R-:W-:Y:S02]  /*5bd0*/  F2FP.F16.F32.PACK_AB R77, RZ, R77 ;  /* 0x0000004dff4d723e */ /* 0x000fe400000000ff */
[----:B------:R-:W-:Y:S01]  /*5be0*/  ISETP.GT.AND P2, PT, R4, 0x71, PT ;  /* 0x000000710400780c */ /* 0x000fe20003f44270 */
[----:B------:R-:W-:Y:S01]  /*5bf0*/  @P5 STG.E.U16 desc[UR36][R6.64+0xd0], R76 ;  /* 0x0000d04c06005986 */ /* 0x000fe2000c101524 */
[----:B------:R-:W-:-:S02]  /*5c00*/  ISETP.GT.AND P5, PT, R3, 0x8, P0 ;  /* 0x000000080300780c */ /* 0x000fc400007a4270 */
[C---:B------:R-:W-:Y:S01]  /*5c10*/  ISETP.GT.AND P1, PT, R4.reuse, 0x78, PT ;  /* 0x000000780400780c */ /* 0x040fe20003f24270 */
[----:B------:R-:W-:Y:S01]  /*5c20*/  @P3 STG.E.U16 desc[UR36][R6.64+0xd2], R77 ;  /* 0x0000d24d06003986 */ /* 0x000fe2000c101524 */
[C---:B------:R-:W-:Y:S02]  /*5c30*/  ISETP.GT.AND P3, PT, R4.reuse, 0x70, PT ;  /* 0x000000700400780c */ /* 0x040fe40003f64270 */
[----:B------:R-:W-:Y:S01]  /*5c40*/  ISETP.GT.AND P0, PT, R4, 0x79, PT ;  /* 0x000000790400780c */ /* 0x000fe20003f04270 */
[----:B------:R-:W-:Y:S01]  /*5c50*/  @P4 IMAD.MOV.U32 R4, RZ, RZ, R8 ;  /* 0x000000ffff044224 */ /* 0x000fe200078e0008 */
[----:B------:R-:W-:Y:S01]  /*5c60*/  F2FP.F16.F32.PACK_AB R78, RZ, R78 ;  /* 0x0000004eff4e723e */ /* 0x000fe200000000ff */
[----:B------:R-:W-:Y:S01]  /*5c70*/  @P4 IMAD.MOV.U32 R5, RZ, RZ, R9 ;  /* 0x000000ffff054224 */ /* 0x000fe200078e0009 */
[----:B------:R-:W-:Y:S02]  /*5c80*/  F2FP.F16.F32.PACK_AB R79, RZ, R79 ;  /* 0x0000004fff4f723e */ /* 0x000fe400000000ff */
[----:B------:R-:W-:-:S02]  /*5c90*/  F2FP.F16.F32.PACK_AB R80, RZ, R80 ;  /* 0x00000050ff50723e */ /* 0x000fc400000000ff */
[----:B------:R0:W-:Y:S01]  /*5ca0*/  @P4 STG.E.U16 desc[UR36][R4.64+0xd0], R78 ;  /* 0x0000d04e04004986 */ /* 0x0001e2000c101524 */
[C---:B------:R-:W-:Y:S02]  /*5cb0*/  ISETP.GT.AND P4, PT, R3.reuse, RZ, P2 ;  /* 0x000000ff0300720c */ /* 0x040fe40001784270 */
[----:B------:R-:W-:Y:S02]  /*5cc0*/  F2FP.F16.F32.PACK_AB R81, RZ, R81 ;  /* 0x00000051ff51723e */ /* 0x000fe400000000ff */
[----:B------:R-:W-:Y:S02]  /*5cd0*/  ISETP.GT.AND P2, PT, R3, 0x8, P2 ;  /* 0x000000080300780c */ /* 0x000fe40001744270 */
[----:B------:R-:W-:Y:S02]  /*5ce0*/  F2FP.F16.F32.PACK_AB R82, RZ, R82 ;  /* 0x00000052ff52723e */ /* 0x000fe400000000ff */
[----:B------:R-:W-:Y:S02]  /*5cf0*/  F2FP.F16.F32.PACK_AB R83, RZ, R83 ;  /* 0x00000053ff53723e */ /* 0x000fe400000000ff */
[----:B------:R-:W-:Y:S01]  /*5d00*/  F2FP.F16.F32.PACK_AB R84, RZ, R84 ;  /* 0x00000054ff54723e */ /* 0x000fe200000000ff */
[----:B0-----:R-:W-:Y:S01]  /*5d10*/  @P5 IMAD.MOV.U32 R4, RZ, RZ, R8 ;  /* 0x000000ffff045224 */ /* 0x001fe200078e0008 */
[----:B------:R-:W-:Y:S01]  /*5d20*/  F2FP.F16.F32.PACK_AB R85, RZ, R85 ;  /* 0x00000055ff55723e */ /* 0x000fe200000000ff */
[----:B------:R-:W-:Y:S01]  /*5d30*/  @P5 IMAD.MOV.U32 R5, RZ, RZ, R9 ;  /* 0x000000ffff055224 */ /* 0x000fe200078e0009 */
[----:B------:R-:W-:-:S02]  /*5d40*/  F2FP.F16.F32.PACK_AB R86, RZ, R86 ;  /* 0x00000056ff56723e */ /* 0x000fc400000000ff */
[----:B------:R-:W-:Y:S02]  /*5d50*/  F2FP.F16.F32.PACK_AB R87, RZ, R87 ;  /* 0x00000057ff57723e */ /* 0x000fe400000000ff */
[----:B------:R0:W-:Y:S01]  /*5d60*/  @P5 STG.E.U16 desc[UR36][R4.64+0xd2], R79 ;  /* 0x0000d24f04005986 */ /* 0x0001e2000c101524 */
[C---:B------:R-:W-:Y:S02]  /*5d70*/  ISETP.GT.AND P5, PT, R3.reuse, RZ, P3 ;  /* 0x000000ff0300720c */ /* 0x040fe40001fa4270 */
[----:B------:R-:W-:-:S11]  /*5d80*/  ISETP.GT.AND P3, PT, R3, 0x8, P3 ;  /* 0x000000080300780c */ /* 0x000fd60001f64270 */
[----:B0-----:R-:W-:Y:S02]  /*5d90*/  @P5 IMAD.MOV.U32 R4, RZ, RZ, R6 ;  /* 0x000000ffff045224 */ /* 0x001fe400078e0006 */
[----:B------:R-:W-:-:S05]  /*5da0*/  @P5 IMAD.MOV.U32 R5, RZ, RZ, R7 ;  /* 0x000000ffff055224 */ /* 0x000fca00078e0007 */
[----:B------:R0:W-:Y:S01]  /*5db0*/  @P5 STG.E.U16 desc[UR36][R4.64+0xe0], R80 ;  /* 0x0000e05004005986 */ /* 0x0001e2000c101524 */
[C---:B------:R-:W-:Y:S02]  /*5dc0*/  ISETP.GT.AND P5, PT, R3.reuse, RZ, P0 ;  /* 0x000000ff0300720c */ /* 0x040fe400007a4270 */
[----:B------:R-:W-:Y:S01]  /*5dd0*/  ISETP.GT.AND P0, PT, R3, 0x8, P0 ;  /* 0x000000080300780c */ /* 0x000fe20000704270 */
[----:B0-----:R-:W-:Y:S02]  /*5de0*/  @P4 IMAD.MOV.U32 R4, RZ, RZ, R6 ;  /* 0x000000ffff044224 */ /* 0x001fe400078e0006 */
[----:B------:R-:W-:-:S05]  /*5df0*/  @P4 IMAD.MOV.U32 R5, RZ, RZ, R7 ;  /* 0x000000ffff054224 */ /* 0x000fca00078e0007 */
[----:B------:R0:W-:Y:S01]  /*5e00*/  @P4 STG.E.U16 desc[UR36][R4.64+0xe2], R81 ;  /* 0x0000e25104004986 */ /* 0x0001e2000c101524 */
[C---:B------:R-:W-:Y:S02]  /*5e10*/  ISETP.GT.AND P4, PT, R3.reuse, RZ, P1 ;  /* 0x000000ff0300720c */ /* 0x040fe40000f84270 */
[----:B------:R-:W-:Y:S01]  /*5e20*/  ISETP.GT.AND P1, PT, R3, 0x8, P1 ;  /* 0x000000080300780c */ /* 0x000fe20000f24270 */
[----:B0-----:R-:W-:Y:S02]  /*5e30*/  @P3 IMAD.MOV.U32 R4, RZ, RZ, R8 ;  /* 0x000000ffff043224 */ /* 0x001fe400078e0008 */
[----:B------:R-:W-:-:S05]  /*5e40*/  @P3 IMAD.MOV.U32 R5, RZ, RZ, R9 ;  /* 0x000000ffff053224 */ /* 0x000fca00078e0009 */
[----:B------:R0:W-:Y:S02]  /*5e50*/  @P3 STG.E.U16 desc[UR36][R4.64+0xe0], R82 ;  /* 0x0000e05204003986 */ /* 0x0001e4000c101524 */
[----:B0-----:R-:W-:Y:S02]  /*5e60*/  @P2 IMAD.MOV.U32 R4, RZ, RZ, R8 ;  /* 0x000000ffff042224 */ /* 0x001fe400078e0008 */
[----:B------:R-:W-:-:S05]  /*5e70*/  @P2 IMAD.MOV.U32 R5, RZ, RZ, R9 ;  /* 0x000000ffff052224 */ /* 0x000fca00078e0009 */
[----:B------:R0:W-:Y:S02]  /*5e80*/  @P2 STG.E.U16 desc[UR36][R4.64+0xe2], R83 ;  /* 0x0000e25304002986 */ /* 0x0001e4000c101524 */
[----:B0-----:R-:W-:Y:S02]  /*5e90*/  @P4 IMAD.MOV.U32 R4, RZ, RZ, R6 ;  /* 0x000000ffff044224 */ /* 0x001fe400078e0006 */
[----:B------:R-:W-:-:S05]  /*5ea0*/  @P4 IMAD.MOV.U32 R5, RZ, RZ, R7 ;  /* 0x000000ffff054224 */ /* 0x000fca00078e0007 */
[----:B------:R0:W-:Y:S04]  /*5eb0*/  @P4 STG.E.U16 desc[UR36][R4.64+0xf0], R84 ;  /* 0x0000f05404004986 */ /* 0x0001e8000c101524 */
[----:B------:R4:W-:Y:S01]  /*5ec0*/  @P5 STG.E.U16 desc[UR36][R6.64+0xf2], R85 ;  /* 0x0000f25506005986 */ /* 0x0009e2000c101524 */
[----:B0-----:R-:W-:Y:S02]  /*5ed0*/  @P1 IMAD.MOV.U32 R4, RZ, RZ, R8 ;  /* 0x000000ffff041224 */ /* 0x001fe400078e0008 */
[----:B------:R-:W-:-:S05]  /*5ee0*/  @P1 IMAD.MOV.U32 R5, RZ, RZ, R9 ;  /* 0x000000ffff051224 */ /* 0x000fca00078e0009 */
[----:B------:R4:W-:Y:S04]  /*5ef0*/  @P1 STG.E.U16 desc[UR36][R4.64+0xf0], R86 ;  /* 0x0000f05604001986 */ /* 0x0009e8000c101524 */
[----:B------:R4:W-:Y:S02]  /*5f00*/  @P0 STG.E.U16 desc[UR36][R8.64+0xf2], R87 ;  /* 0x0000f25708000986 */ /* 0x0009e4000c101524 */
.L_x_160:
[----:B------:R-:W-:Y:S05]  /*5f10*/  BSYNC B0 ;  /* 0x0000000000007941 */ /* 0x000fea0003800000 */
.L_x_34:
[----:B------:R-:W-:Y:S01]  /*5f20*/  ULDC UR4, c[0x0][0xc] ;  /* 0x0000030000047ab9 */ /* 0x000fe20000000800 */
[----:B------:R-:W-:Y:S01]  /*5f30*/  ULDC UR5, c[0x0][0x10] ;  /* 0x0000040000057ab9 */ /* 0x000fe20000000800 */
[----:B------:R-:W0:Y:S01]  /*5f40*/  LDC R3, c[0x0][0x14] ;  /* 0x00000500ff037b82 */ /* 0x000e220000000800 */
[----:B------:R-:W-:Y:S01]  /*5f50*/  UIMAD.WIDE.U32 UR4, UR4, UR5, URZ ;  /* 0x00000005040472a5 */ /* 0x000fe2000f8e003f */
[----:B------:R-:W-:Y:S02]  /*5f60*/  IMAD.MOV.U32 R93, RZ, RZ, -0x1 ;  /* 0xffffffffff5d7424 */ /* 0x000fe400078e00ff */
[----:B------:R-:W-:-:S03]  /*5f70*/  IMAD.MOV.U32 R91, RZ, RZ, -0x1 ;  /* 0xffffffffff5b7424 */ /* 0x000fc600078e00ff */
[----:B0-----:R-:W-:-:S04]  /*5f80*/  IMAD.WIDE.U32 R16, R3, UR4, R16 ;  /* 0x0000000403107c25 */ /* 0x001fc8000f8e0010 */
[----:B------:R-:W-:Y:S01]  /*5f90*/  IMAD R3, R3, UR5, RZ ;  /* 0x0000000503037c24 */ /* 0x000fe2000f8e02ff */
[----:B------:R-:W-:Y:S02]  /*5fa0*/  ULDC.64 UR4, c[0x0][0x650] ;  /* 0x0001940000047ab9 */ /* 0x000fe40000000a00 */
[----:B------:R-:W-:Y:S01]  /*5fb0*/  ISETP.GE.U32.AND P0, PT, R16, UR4, PT ;  /* 0x0000000410007c0c */ /* 0x000fe2000bf06070 */
[--C-:B------:R-:W-:Y:S01]  /*5fc0*/  IMAD.IADD R17, R17, 0x1, R3.reuse ;  /* 0x0000000111117824 */ /* 0x100fe200078e0203 */
[----:B------:R-:W-:-:S04]  /*5fd0*/  PRMT R3, RZ, 0x7610, R3 ;  /* 0x00007610ff037816 */ /* 0x000fc80000000003 */
[----:B------:R-:W-:-:S13]  /*5fe0*/  ISETP.GE.U32.AND.EX P0, PT, R17, UR5, PT, P0 ;  /* 0x0000000511007c0c */ /* 0x000fda000bf06100 */
[----:B------:R-:W-:Y:S05]  /*5ff0*/  @P0 BRA `(.L_x_161) ;  /* 0x0000000400640947 */ /* 0x000fea0003800000 */
[----:B---3--:R-:W0:Y:S01]  /*6000*/  S2R R12, SR_CTAID.X ;  /* 0x00000000000c7919 */ /* 0x008e220000002500 */
[----:B------:R-:W3:Y:S01]  /*6010*/  LDC.64 R10, c[0x0][0x628] ;  /* 0x00018a00ff0a7b82 */ /* 0x000ee20000000a00 */
[----:B------:R-:W-:Y:S01]  /*6020*/  ULDC UR4, c[0x0][0x150] ;  /* 0x0000540000047ab9 */ /* 0x000fe20000000800 */
[----:B-12-4-:R-:W-:Y:S01]  /*6030*/  IMAD.MOV.U32 R8, RZ, RZ, R16 ;  /* 0x000000ffff087224 */ /* 0x016fe200078e0010 */
[----:B-----5:R-:W1:Y:S01]  /*6040*/  S2R R24, SR_CTAID.Y ;  /* 0x0000000000187919 */ /* 0x020e620000002600 */
[----:B------:R-:W-:-:S04]  /*6050*/  IMAD.MOV.U32 R9, RZ, RZ, R17 ;  /* 0x000000ffff097224 */ /* 0x000fc800078e0011 */
[----:B------:R-:W2:Y:S08]  /*6060*/  LDC R21, c[0x0][0x144] ;  /* 0x00005100ff157b82 */ /* 0x000eb00000000800 */
[----:B------:R-:W4:Y:S08]  /*6070*/  LDC R0, c[0x0][0x630] ;  /* 0x00018c00ff007b82 */ /* 0x000f300000000800 */
[----:B------:R-:W1:Y:S01]  /*6080*/  LDC.64 R14, c[0x0][0x620] ;  /* 0x00018800ff0e7b82 */ /* 0x000e620000000a00 */
[----:B---3--:R-:W-:-:S04]  /*6090*/  ISETP.NE.U32.AND P0, PT, R10, RZ, PT ;  /* 0x000000ff0a00720c */ /* 0x008fc80003f05070 */
[----:B------:R-:W-:Y:S02]  /*60a0*/  ISETP.NE.AND.EX P0, PT, R11, RZ, PT, P0 ;  /* 0x000000ff0b00720c */ /* 0x000fe40003f05300 */
[----:B0-----:R-:W-:-:S05]  /*60b0*/  I2FP.F32.U32 R3, R12 ;  /* 0x0000000c00037245 */ /* 0x001fca0000201000 */
[----:B------:R-:W-:-:S04]  /*60c0*/  FMUL R3, R3, UR4 ;  /* 0x0000000403037c20 */ /* 0x000fc80008400000 */
[----:B------:R0:W3:Y:S02]  /*60d0*/  F2I.U32.TRUNC.NTZ R20, R3 ;  /* 0x0000000300147305 */ /* 0x0000e4000020f000 */
[----:B--2-4-:R-:W-:Y:S05]  /*60e0*/  @!P0 BRA `(.L_x_162) ;  /* 0x0000000000288947 */ /* 0x014fea0003800000 */
[----:B0-----:R-:W0:Y:S02]  /*60f0*/  LDC R3, c[0x0][0x634] ;  /* 0x00018d00ff037b82 */ /* 0x001e240000000800 */
        /* <DEDUP_REMOVED lines=9> */
.L_x_162:
[----:B------:R-:W2:Y:S01]  /*6190*/  LDC.64 R28, c[0x0][0x640] ;  /* 0x00019000ff1c7b82 */ /* 0x000ea20000000a00 */
[-CC-:B------:R-:W-:Y:S01]  /*61a0*/  SHF.R.U64 R91, R8, R0.reuse, R9.reuse ;  /* 0x00000000085b7219 */ /* 0x180fe20000001209 */
[----:B---3--:R-:W-:Y:S01]  /*61b0*/  IMAD.MOV R20, RZ, RZ, -R20 ;  /* 0x000000ffff147224 */ /* 0x008fe200078e0a14 */
[----:B------:R-:W-:Y:S01]  /*61c0*/  SHF.R.U32.HI R0, RZ, R0, R9 ;  /* 0x00000000ff007219 */ /* 0x000fe20000011609 */
[----:B------:R-:W-:Y:S01]  /*61d0*/  ULDC UR4, c[0x0][0x154] ;  /* 0x0000550000047ab9 */ /* 0x000fe20000000800 */
[----:B0-----:R-:W-:Y:S01]  /*61e0*/  IADD3 R3, P0, RZ, -R91, RZ ;  /* 0x8000005bff037210 */ /* 0x001fe20007f1e0ff */
[----:B------:R-:W-:Y:S02]  /*61f0*/  IMAD R21, R21, R20, R12 ;  /* 0x0000001415157224 */ /* 0x000fe400078e020c */
[----:B------:R-:W0:Y:S01]  /*6200*/  LDC R6, c[0x0][0x618] ;  /* 0x00018600ff067b82 */ /* 0x000e220000000800 */
[----:B------:R-:W-:Y:S02]  /*6210*/  IMAD.MOV.U32 R7, RZ, RZ, 0x1 ;  /* 0x00000001ff077424 */ /* 0x000fe400078e00ff */
[----:B------:R-:W-:-:S04]  /*6220*/  IMAD.X R5, RZ, RZ, ~R0, P0 ;  /* 0x000000ffff057224 */ /* 0x000fc800000e0e00 */
[-C--:B-1----:R-:W-:Y:S01]  /*6230*/  IMAD R0, R5, R14.reuse, RZ ;  /* 0x0000000e05007224 */ /* 0x082fe200078e02ff */
[----:B------:R-:W1:Y:S01]  /*6240*/  LDC R8, c[0x0][0x608] ;  /* 0x00018200ff087b82 */ /* 0x000e620000000800 */
[----:B------:R-:W-:-:S04]  /*6250*/  IMAD.WIDE.U32 R4, R3, R14, R16 ;  /* 0x0000000e03047225 */ /* 0x000fc800078e0010 */
[----:B------:R-:W-:Y:S01]  /*6260*/  IMAD R3, R3, R15, R0 ;  /* 0x0000000f03037224 */ /* 0x000fe200078e0200 */
[----:B------:R-:W-:Y:S02]  /*6270*/  I2FP.F32.U32 R0, R24 ;  /* 0x0000001800007245 */ /* 0x000fe40000201000 */
[----:B------:R-:W3:Y:S01]  /*6280*/  LDC R26, c[0x0][0x658] ;  /* 0x00019600ff1a7b82 */ /* 0x000ee20000000800 */
[----:B------:R-:W-:Y:S01]  /*6290*/  IMAD.IADD R3, R5, 0x1, R3 ;  /* 0x0000000105037824 */ /* 0x000fe200078e0203 */
[----:B--2---:R-:W-:Y:S01]  /*62a0*/  ISETP.NE.U32.AND P0, PT, R28, RZ, PT ;  /* 0x000000ff1c00720c */ /* 0x004fe20003f05070 */
[----:B------:R-:W-:Y:S01]  /*62b0*/  FMUL R0, R0, UR4 ;  /* 0x0000000400007c20 */ /* 0x000fe20008400000 */
[----:B------:R-:W-:Y:S02]  /*62c0*/  IMAD.MOV.U32 R5, RZ, RZ, -0x1 ;  /* 0xffffffffff057424 */ /* 0x000fe400078e00ff */
[----:B------:R-:W-:Y:S01]  /*62d0*/  ISETP.NE.AND.EX P0, PT, R29, RZ, PT, P0 ;  /* 0x000000ff1d00720c */ /* 0x000fe20003f05300 */
[----:B------:R2:W4:Y:S01]  /*62e0*/  F2I.U32.TRUNC.NTZ R13, R0 ;  /* 0x00000000000d7305 */ /* 0x000522000020f000 */
[----:B------:R-:W2:Y:S01]  /*62f0*/  LDC R15, c[0x0][0x148] ;  /* 0x00005200ff0f7b82 */ /* 0x000ea20000000800 */
[----:B0-----:R-:W-:-:S02]  /*6300*/  SHF.R.U64 R12, R4, R6, R3 ;  /* 0x00000006040c7219 */ /* 0x001fc40000001203 */
[----:B------:R-:W-:-:S05]  /*6310*/  SHF.R.U32.HI R3, RZ, R6, R3 ;  /* 0x00000006ff037219 */ /* 0x000fca0000011603 */
[----:B------:R-:W0:Y:S01]  /*6320*/  LDC R20, c[0x0][0x600] ;  /* 0x00018000ff147b82 */ /* 0x000e220000000800 */
[-CC-:B-1----:R-:W-:Y:S02]  /*6330*/  SHF.R.U64 R10, R12, R8.reuse, R3.reuse ;  /* 0x000000080c0a7219 */ /* 0x182fe40000001203 */
[----:B------:R-:W-:-:S05]  /*6340*/  SHF.R.U32.HI R3, RZ, R8, R3 ;  /* 0x00000008ff037219 */ /* 0x000fca0000011603 */
[----:B------:R-:W1:Y:S01]  /*6350*/  LDC R27, c[0x0][0x648] ;  /* 0x00019200ff1b7b82 */ /* 0x000e620000000800 */
[-C--:B---3--:R-:W-:Y:S02]  /*6360*/  SHF.L.U32 R4, R5, R26.reuse, RZ ;  /* 0x0000001a05047219 */ /* 0x088fe400000006ff */
[-CC-:B------:R-:W-:Y:S02]  /*6370*/  SHF.R.U64 R14, R10, R26.reuse, R3.reuse ;  /* 0x0000001a0a0e7219 */ /* 0x180fe40000001203 */
[----:B------:R-:W-:Y:S02]  /*6380*/  SHF.R.U32.HI R5, RZ, R26, R3 ;  /* 0x0000001aff057219 */ /* 0x000fe40000011603 */
[----:B------:R-:W-:Y:S01]  /*6390*/  LOP3.LUT R25, RZ, R4, RZ, 0x33, !PT ;  /* 0x00000004ff197212 */ /* 0x000fe200078e33ff */
[----:B------:R-:W3:Y:S01]  /*63a0*/  LDC R30, c[0x0][0x638] ;  /* 0x00018e00ff1e7b82 */ /* 0x000ee20000000800 */
[----:B------:R-:W-:Y:S01]  /*63b0*/  SHF.L.U32 R26, R7, R26, RZ ;  /* 0x0000001a071a7219 */ /* 0x000fe200000006ff */
[----:B------:R-:W-:-:S06]  /*63c0*/  IMAD.MOV.U32 R4, RZ, RZ, R14 ;  /* 0x000000ffff047224 */ /* 0x000fcc00078e000e */
[----:B------:R-:W0:Y:S01]  /*63d0*/  LDC R31, c[0x0][0x610] ;  /* 0x00018400ff1f7b82 */ /* 0x000e220000000800 */
[----:B----4-:R-:W-:Y:S05]  /*63e0*/  @!P0 BRA `(.L_x_163) ;  /* 0x0000000000288947 */ /* 0x010fea0003800000 */
        /* <DEDUP_REMOVED lines=10> */
.L_x_163:
[----:B------:R-:W-:Y:S01]  /*6490*/  ISETP.NE.AND P0, PT, R2, 0x1, PT ;  /* 0x000000010200780c */ /* 0x000fe20003f05270 */
[----:B0-----:R-:W-:Y:S01]  /*64a0*/  VIADD R7, R20, 0xffffffff ;  /* 0xffffffff14077836 */ /* 0x001fe20000000000 */
[----:B-12---:R-:W-:Y:S01]  /*64b0*/  SHF.R.U64 R0, R4, R27, R5 ;  /* 0x0000001b04007219 */ /* 0x006fe20000001205 */
[----:B------:R-:W-:Y:S01]  /*64c0*/  IMAD.MOV R13, RZ, RZ, -R13 ;  /* 0x000000ffff0d7224 */ /* 0x000fe200078e0a0d */
[----:B------:R-:W-:Y:S01]  /*64d0*/  LOP3.LUT R5, R10, R25, RZ, 0xc0, !PT ;  /* 0x000000190a057212 */ /* 0x000fe200078ec0ff */
[----:B------:R-:W-:Y:S01]  /*64e0*/  IMAD.MOV.U32 R4, RZ, RZ, 0x1 ;  /* 0x00000001ff047424 */ /* 0x000fe200078e00ff */
[----:B------:R-:W-:Y:S01]  /*64f0*/  LOP3.LUT R12, R12, R7, RZ, 0xc0, !PT ;  /* 0x000000070c0c7212 */ /* 0x000fe200078ec0ff */
[----:B------:R-:W-:Y:S02]  /*6500*/  IMAD.MOV R3, RZ, RZ, -R0 ;  /* 0x000000ffff037224 */ /* 0x000fe400078e0a00 */
[----:B------:R-:W-:Y:S02]  /*6510*/  IMAD R0, R26, R0, R5 ;  /* 0x000000001a007224 */ /* 0x000fe400078e0205 */
[----:B---3--:R-:W-:-:S02]  /*6520*/  IMAD R3, R3, R30, R14 ;  /* 0x0000001e03037224 */ /* 0x008fc400078e020e */
[----:B------:R-:W-:Y:S02]  /*6530*/  @P0 IMAD R21, R15, R13, R24 ;  /* 0x0000000d0f150224 */ /* 0x000fe400078e0218 */
[----:B------:R-:W-:Y:S01]  /*6540*/  IMAD R5, R3, R20, R12 ;  /* 0x0000001403057224 */ /* 0x000fe200078e020c */
[----:B------:R-:W-:Y:S01]  /*6550*/  PRMT R3, R4, 0x7610, R3 ;  /* 0x0000761004037816 */ /* 0x000fe20000000003 */
[----:B------:R-:W-:-:S05]  /*6560*/  IMAD R0, R0, R31, R21 ;  /* 0x0000001f00007224 */ /* 0x000fca00078e0215 */
[----:B------:R-:W-:Y:S02]  /*6570*/  SEL R93, R5, R0, !P0 ;  /* 0x00000000055d7207 */ /* 0x000fe40004000000 */
[----:B------:R-:W-:-:S07]  /*6580*/  SEL R0, R0, R5, !P0 ;  /* 0x0000000500007207 */ /* 0x000fce0004000000 */
.L_x_161:
[----:B------:R-:W-:Y:S01]  /*6590*/  LOP3.LUT P0, RZ, R3, 0xff, RZ, 0xc0, !PT ;  /* 0x000000ff03ff7812 */ /* 0x000fe2000780c0ff */
[----:B------:R-:W-:-:S12]  /*65a0*/  IMAD.MOV.U32 R92, RZ, RZ, R0 ;  /* 0x000000ffff5c7224 */ /* 0x000fd800078e0000 */
[----:B------:R-:W-:Y:S05]  /*65b0*/  @P0 BRA `(.L_x_164) ;  /* 0xffffffac00140947 */ /* 0x000fea000383ffff */
[----:B------:R-:W-:Y:S05]  /*65c0*/  EXIT ;  /* 0x000000000000794d */ /* 0x000fea0003800000 */
.L_x_7:
[----:B0-----:R-:W-:Y:S01]  /*65d0*/  ULDC.64 UR4, c[0x0][0x650] ;  /* 0x0001940000047ab9 */ /* 0x001fe20000000a00 */
        /* <DEDUP_REMOVED lines=25> */
.L_x_166:
[----:B------:R-:W0:Y:S01]  /*6770*/  LDC.64 R28, c[0x0][0x640] ;  /* 0x00019000ff1c7b82 */ /* 0x000e220000000a00 */
[-CC-:B------:R-:W-:Y:S01]  /*6780*/  SHF.R.U64 R22, R12, R6.reuse, R13.reuse ;  /* 0x000000060c167219 */ /* 0x180fe2000000120d */
[----:B------:R-:W-:Y:S01]  /*6790*/  IMAD.MOV.U32 R30, RZ, RZ, 0x1 ;  /* 0x00000001ff1e7424 */ /* 0x000fe200078e00ff */
[----:B------:R-:W-:Y:S02]  /*67a0*/  SHF.R.U32.HI R6, RZ, R6, R13 ;  /* 0x00000006ff067219 */ /* 0x000fe4000001160d */
        /* <DEDUP_REMOVED lines=8> */
[----:B------:R-:W-:Y:S01]  /*6830*/  IMAD.IADD R9, R9, 0x1, R11 ;  /* 0x0000000109097824 */ /* 0x000fe200078e020b */
[----:B0-----:R-:W-:-:S04]  /*6840*/  ISETP.NE.U32.AND P0, PT, R28, RZ, PT ;  /* 0x000000ff1c00720c */ /* 0x001fc80003f05070 */
[----:B------:R-:W-:Y:S02]  /*6850*/  ISETP.NE.AND.EX P0, PT, R29, RZ, PT, P0 ;  /* 0x000000ff1d00720c */ /* 0x000fe40003f05300 */
[----:B------:R-:W0:Y:S01]  /*6860*/  LDC R20, c[0x0][0x600] ;  /* 0x00018000ff147b82 */ /* 0x000e220000000800 */
[-CC-:B-1----:R-:W-:Y:S01]  /*6870*/  SHF.R.U64 R14, R8, R10.reuse, R9.reuse ;  /* 0x0000000a080e7219 */ /* 0x182fe20000001209 */
[----:B------:R-:W-:Y:S01]  /*6880*/  IMAD.MOV.U32 R8, RZ, RZ, -0x1 ;  /* 0xffffffffff087424 */ /* 0x000fe200078e00ff */
[----:B------:R-:W-:-:S05]  /*6890*/  SHF.R.U32.HI R9, RZ, R10, R9 ;  /* 0x0000000aff097219 */ /* 0x000fca0000011609 */
[----:B------:R-:W1:Y:S01]  /*68a0*/  LDC R26, c[0x0][0x648] ;  /* 0x00019200ff1a7b82 */ /* 0x000e620000000800 */
[-CC-:B--2---:R-:W-:Y:S02]  /*68b0*/  SHF.R.U64 R21, R14, R12.reuse, R9.reuse ;  /* 0x0000000c0e157219 */ /* 0x184fe40000001209 */
[----:B------:R-:W-:-:S05]  /*68c0*/  SHF.R.U32.HI R6, RZ, R12, R9 ;  /* 0x0000000cff067219 */ /* 0x000fca0000011609 */
[----:B------:R-:W2:Y:S01]  /*68d0*/  LDC R27, c[0x0][0x638] ;  /* 0x00018e00ff1b7b82 */ /* 0x000ea20000000800 */
[-C--:B---3--:R-:W-:Y:S02]  /*68e0*/  SHF.L.U32 R8, R8, R25.reuse, RZ ;  /* 0x0000001908087219 */ /* 0x088fe400000006ff */
[-CC-:B------:R-:W-:Y:S02]  /*68f0*/  SHF.R.U64 R23, R21, R25.reuse, R6.reuse ;  /* 0x0000001915177219 */ /* 0x180fe40000001206 */
[----:B------:R-:W-:Y:S02]  /*6900*/  LOP3.LUT R32, RZ, R8, RZ, 0x33, !PT ;  /* 0x00000008ff207212 */ /* 0x000fe400078e33ff */
[----:B------:R-:W-:Y:S01]  /*6910*/  SHF.R.U32.HI R9, RZ, R25, R6 ;  /* 0x00000019ff097219 */ /* 0x000fe20000011606 */
[----:B------:R-:W3:Y:S01]  /*6920*/  LDC R31, c[0x0][0x610] ;  /* 0x00018400ff1f7b82 */ /* 0x000ee20000000800 */
[----:B------:R-:W-:Y:S01]  /*6930*/  IMAD.MOV.U32 R8, RZ, RZ, R23 ;  /* 0x000000ffff087224 */ /* 0x000fe200078e0017 */
[----:B------:R-:W-:Y:S06]  /*6940*/  @!P0 BRA `(.L_x_167) ;  /* 0x0000000000288947 */ /* 0x000fec0003800000 */
        /* <DEDUP_REMOVED lines=10> */
.L_x_167:
[----:B------:R-:W-:Y:S02]  /*69f0*/  ISETP.NE.AND P0, PT, R2, 0x1, PT ;  /* 0x000000010200780c */ /* 0x000fe40003f05270 */
[----:B-1----:R-:W-:Y:S01]  /*6a00*/  SHF.R.U64 R6, R8, R26, R9 ;  /* 0x0000001a08067219 */ /* 0x002fe20000001209 */
[----:B0-----:R-:W-:Y:S01]  /*6a10*/  VIADD R9, R20, 0xffffffff ;  /* 0xffffffff14097836 */ /* 0x001fe20000000000 */
[----:B------:R-:W-:Y:S02]  /*6a20*/  SHF.L.U32 R30, R30, R25, RZ ;  /* 0x000000191e1e7219 */ /* 0x000fe400000006ff */
[----:B------:R-:W-:Y:S01]  /*6a30*/  LOP3.LUT R5, R21, R32, RZ, 0xc0, !PT ;  /* 0x0000002015057212 */ /* 0x000fe200078ec0ff */
[----:B------:R-:W-:-:S04]  /*6a40*/  IMAD.MOV R8, RZ, RZ, -R6 ;  /* 0x000000ffff087224 */ /* 0x000fc800078e0a06 */
[----:B------:R-:W-:Y:S01]  /*6a50*/  IMAD R6, R30, R6, R5 ;  /* 0x000000061e067224 */ /* 0x000fe200078e0205 */
[----:B------:R-:W-:Y:S01]  /*6a60*/  LOP3.LUT R5, R14, R9, RZ, 0xc0, !PT ;  /* 0x000000090e057212 */ /* 0x000fe200078ec0ff */
[----:B------:R-:W-:Y:S02]  /*6a70*/  @P0 IMAD R3, R7, R24, R4 ;  /* 0x0000001807030224 */ /* 0x000fe400078e0204 */
[----:B--2---:R-:W-:Y:S02]  /*6a80*/  IMAD R4, R8, R27, R23 ;  /* 0x0000001b08047224 */ /* 0x004fe400078e0217 */
[----:B---3--:R-:W-:Y:S02]  /*6a90*/  IMAD R3, R6, R31, R3 ;  /* 0x0000001f06037224 */ /* 0x008fe400078e0203 */
[----:B------:R-:W-:Y:S02]  /*6aa0*/  IMAD R4, R4, R20, R5 ;  /* 0x0000001404047224 */ /* 0x000fe400078e0205 */
[----:B------:R-:W-:-:S02]  /*6ab0*/  IMAD.MOV.U32 R8, RZ, RZ, 0x1 ;  /* 0x00000001ff087424 */ /* 0x000fc400078e00ff */
[----:B------:R-:W-:Y:S01]  /*6ac0*/  IMAD.MOV.U32 R6, RZ, RZ, R22 ;  /* 0x000000ffff067224 */ /* 0x000fe200078e0016 */
[----:B------:R-:W-:Y:S02]  /*6ad0*/  SEL R20, R4, R3, !P0 ;  /* 0x0000000304147207 */ /* 0x000fe40004000000 */
[----:B------:R-:W-:-:S07]  /*6ae0*/  SEL R21, R3, R4, !P0 ;  /* 0x0000000403157207 */ /* 0x000fce0004000000 */
.L_x_165:
[----:B------:R-:W-:-:S08]  /*6af0*/  NOP ;  /* 0x0000000000007918 */ /* 0x000fd00000000000 */
[----:B------:R-:W0:-:S00]  /*6b00*/  USETMAXREG.DEALLOC.CTAPOOL 0x28 ;  /* 0x00000028000079c8 */ /* 0x000e0000080e0500 */
[----:B0-----:R-:W-:-:S13]  /*6b10*/  ISETP.NE.AND P0, PT, R0, RZ, PT ;  /* 0x000000ff0000720c */ /* 0x001fda0003f05270 */
[----:B------:R-:W-:Y:S05]  /*6b20*/  @P0 EXIT ;  /* 0x000000000000094d */ /* 0x000fea0003800000 */
[----:B------:R-:W-:Y:S01]  /*6b30*/  LOP3.LUT P0, RZ, R8, 0xff, RZ, 0xc0, !PT ;  /* 0x000000ff08ff7812 */ /* 0x000fe2000780c0ff */
[----:B------:R-:W-:Y:S02]  /*6b40*/  IMAD.MOV.U32 R0, RZ, RZ, 0x1 ;  /* 0x00000001ff007424 */ /* 0x000fe400078e00ff */
[----:B------:R-:W-:-:S10]  /*6b50*/  IMAD.MOV.U32 R3, RZ, RZ, RZ ;  /* 0x000000ffff037224 */ /* 0x000fd400078e00ff */
[----:B------:R-:W-:Y:S05]  /*6b60*/  @!P0 BRA `(.L_x_168) ;  /* 0x0000000c00448947 */ /* 0x000fea0003800000 */
[----:B------:R-:W0:Y:S01]  /*6b70*/  LDC R0, c[0x0][0x28c] ;  /* 0x0000a300ff007b82 */ /* 0x000e220000000800 */
[----:B------:R-:W1:Y:S01]  /*6b80*/  S2R R12, SR_CgaCtaId ;  /* 0x00000000000c7919 */ /* 0x000e620000008800 */
[----:B------:R-:W-:Y:S01]  /*6b90*/  ULDC UR5, c[0x0][0x600] ;  /* 0x0001800000057ab9 */ /* 0x000fe20000000800 */
[----:B------:R-:W-:Y:S01]  /*6ba0*/  ULDC UR4, c[0x0][0xc] ;  /* 0x0000030000047ab9 */ /* 0x000fe20000000800 */
[----:B------:R-:W-:Y:S01]  /*6bb0*/  UIADD3 UR16, UR5, -0x1, URZ ;  /* 0xffffffff05107890 */ /* 0x000fe2000fffe03f */
[----:B------:R-:W-:Y:S01]  /*6bc0*/  BSSY B0, `(.L_x_168) ;  /* 0x00000cb000007945 */ /* 0x000fe20003800000 */
[----:B------:R-:W-:Y:S01]  /*6bd0*/  ULDC UR6, c[0x0][0x658] ;  /* 0x0001960000067ab9 */ /* 0x000fe20000000800 */
[----:B------:R-:W-:Y:S01]  /*6be0*/  ULDC UR5, c[0x0][0x10] ;  /* 0x0000040000057ab9 */ /* 0x000fe20000000800 */
[----:B------:R-:W-:Y:S01]  /*6bf0*/  UMOV UR7, 0xffffffff ;  /* 0xffffffff00077882 */ /* 0x000fe20000000000 */
[----:B------:R-:W-:Y:S01]  /*6c00*/  UMOV UR8, 0x1 ;  /* 0x0000000100087882 */ /* 0x000fe20000000000 */
[----:B------:R-:W-:Y:S01]  /*6c10*/  UIMAD.WIDE.U32 UR4, UR4, UR5, URZ ;  /* 0x00000005040472a5 */ /* 0x000fe2000f8e003f */
[----:B------:R-:W-:Y:S01]  /*6c20*/  IMAD.MOV.U32 R9, RZ, RZ, 0x1 ;  /* 0x00000001ff097424 */ /* 0x000fe200078e00ff */
[----:B------:R-:W-:Y:S01]  /*6c30*/  USHF.L.U32 UR7, UR7, UR6, URZ ;  /* 0x0000000607077299 */ /* 0x000fe2000800063f */
[----:B------:R-:W-:Y:S01]  /*6c40*/  LOP3.LUT R8, R19, 0x2, RZ, 0xfc, !PT ;  /* 0x0000000213087812 */ /* 0x000fe200078efcff */
[----:B------:R-:W-:-:S02]  /*6c50*/  USHF.L.U32 UR18, UR8, UR6, URZ ;  /* 0x0000000608127299 */ /* 0x000fc4000800063f */
[----:B------:R-:W-:Y:S01]  /*6c60*/  ULOP3.LUT UR17, URZ, UR7, URZ, 0x33, !UPT ;  /* 0x000000073f117292 */ /* 0x000fe2000f8e333f */
[----:B------:R-:W-:Y:S01]  /*6c70*/  ULDC UR6, c[0x0][0x14] ;  /* 0x0000050000067ab9 */ /* 0x000fe20000000800 */
[----:B------:R-:W-:Y:S01]  /*6c80*/  ULDC.64 UR22, c[0x0][0x198] ;  /* 0x0000660000167ab9 */ /* 0x000fe20000000a00 */
[----:B------:R-:W-:Y:S02]  /*6c90*/  UIMAD.WIDE.U32 UR20, UR4, UR6, URZ ;  /* 0x00000006041472a5 */ /* 0x000fe4000f8e003f */
[----:B------:R-:W-:Y:S01]  /*6ca0*/  UIMAD UR13, UR5, UR6, URZ ;  /* 0x00000006050d72a4 */ /* 0x000fe2000f8e023f */
[----:B0-----:R-:W-:-:S03]  /*6cb0*/  VIADD R0, R0, 0x1f ;  /* 0x0000001f00007836 */ /* 0x001fc60000000000 */
[----:B------:R-:W-:Y:S02]  /*6cc0*/  UIADD3 UR13, UR21, UR13, URZ ;  /* 0x0000000d150d7290 */ /* 0x000fe4000fffe03f */
[----:B------:R-:W-:-:S04]  /*6cd0*/  SHF.R.S32.HI R3, RZ, 0x1f, R0 ;  /* 0x0000001fff037819 */ /* 0x000fc80000011400 */
[----:B------:R-:W-:Y:S01]  /*6ce0*/  LEA.HI R10, R3, R0, RZ, 0x5 ;  /* 0x00000000030a7211 */ /* 0x000fe200078f28ff */
[C---:B-1----:R-:W-:Y:S02]  /*6cf0*/  IMAD.SHL.U32 R11, R12.reuse, 0x40, RZ ;  /* 0x000000400c0b7824 */ /* 0x042fe400078e00ff */
[----:B------:R-:W-:Y:S01]  /*6d00*/  IMAD.SHL.U32 R12, R12, 0x800, RZ ;  /* 0x000008000c0c7824 */ /* 0x000fe200078e00ff */
[----:B------:R-:W-:Y:S01]  /*6d10*/  SHF.R.S32.HI R10, RZ, 0x5, R10 ;  /* 0x00000005ff0a7819 */ /* 0x000fe2000001140a */
[----:B------:R-:W-:Y:S01]  /*6d20*/  IMAD.MOV.U32 R0, RZ, RZ, 0x1 ;  /* 0x00000001ff007424 */ /* 0x000fe200078e00ff */
[----:B------:R-:W-:Y:S01]  /*6d30*/  LOP3.LUT R11, R11, 0x40, RZ, 0xc0, !PT ;  /* 0x000000400b0b7812 */ /* 0x000fe200078ec0ff */
[----:B------:R-:W-:Y:S01]  /*6d40*/  IMAD.MOV.U32 R3, RZ, RZ, RZ ;  /* 0x000000ffff037224 */ /* 0x000fe200078e00ff */
[----:B------:R-:W-:Y:S01]  /*6d50*/  LOP3.LUT R12, R12, 0x800, RZ, 0xc0, !PT ;  /* 0x000008000c0c7812 */ /* 0x000fe200078ec0ff */
[----:B------:R-:W-:-:S07]  /*6d60*/  VIADD R13, R10, 0x1 ;  /* 0x000000010a0d7836 */ /* 0x000fce0000000000 */
.L_x_179:
[----:B------:R-:W-:-:S03]  /*6d70*/  UMOV UR4, 0xffffffff ;  /* 0xffffffff00047882 */ /* 0x000fc60000000000 */
[----:B------:R-:W-:Y:S05]  /*6d80*/  BRA.DIV UR4, `(.L_x_169) ;  /* 0x0000000e04c87947 */ /* 0x000fea000b800000 */
[----:B------:R-:W-:-:S13]  /*6d90*/  ELECT P6, URZ, PT ;  /* 0x00000000003f782f */ /* 0x000fda00038c0000 */
.L_x_191:
[----:B------:R-:W0:Y:S01]  /*6da0*/  LDC R4, c[0x0][0x28c] ;  /* 0x0000a300ff047b82 */ /* 0x000e220000000800 */
[----:B------:R-:W-:Y:S01]  /*6db0*/  BSSY B1, `(.L_x_170) ;  /* 0x0000038000017945 */ /* 0x000fe20003800000 */
[----:B0-----:R-:W-:-:S13]  /*6dc0*/  ISETP.LT.OR P6, PT, R4, 0x1, !P6 ;  /* 0x000000010400780c */ /* 0x001fda00077c1670 */
[----:B------:R-:W-:Y:S05]  /*6dd0*/  @P6 BRA `(.L_x_171) ;  /* 0x0000000000d46947 */ /* 0x000fea0003800000 */
[----:B------:R-:W-:Y:S02]  /*6de0*/  IMAD R20, R20, 0x80, R11 ;  /* 0x0000008014147824 */ /* 0x000fe400078e020b */
[----:B------:R-:W-:Y:S02]  /*6df0*/  IMAD.SHL.U32 R21, R21, 0x80, RZ ;  /* 0x0000008015157824 */ /* 0x000fe400078e00ff */
[----:B------:R-:W-:Y:S02]  /*6e00*/  IMAD.MOV.U32 R24, RZ, RZ, RZ ;  /* 0x000000ffff187224 */ /* 0x000fe400078e00ff */
[----:B------:R-:W-:Y:S02]  /*6e10*/  IMAD.MOV.U32 R4, RZ, RZ, R13 ;  /* 0x000000ffff047224 */ /* 0x000fe400078e000d */
[----:B------:R-:W-:Y:S02]  /*6e20*/  IMAD.MOV.U32 R5, RZ, RZ, R0 ;  /* 0x000000ffff057224 */ /* 0x000fe400078e0000 */
[----:B------:R-:W-:-:S07]  /*6e30*/  IMAD.MOV.U32 R7, RZ, RZ, R3 ;  /* 0x000000ffff077224 */ /* 0x000fce00078e0003 */
.L_x_174:
[----:B------:R-:W0:Y:S01]  /*6e40*/  S2R R15, SR_CgaCtaId ;  /* 0x00000000000f7919 */ /* 0x000e220000008800 */
[----:B------:R-:W-:Y:S02]  /*6e50*/  MOV R14, 0x400 ;  /* 0x00000400000e7802 */ /* 0x000fe40000000f00 */
[----:B------:R-:W-:Y:S02]  /*6e60*/  LOP3.LUT P1, RZ, R18, 0x7f, RZ, 0xc0, !PT ;  /* 0x0000007f12ff7812 */ /* 0x000fe4000782c0ff */
[----:B0-----:R-:W-:Y:S02]  /*6e70*/  LEA R22, R15, R14, 0x18 ;  /* 0x0000000e0f167211 */ /* 0x001fe400078ec0ff */
[----:B------:R-:W-:-:S09]  /*6e80*/  SHF.L.U32 R14, R5, 0x1f, RZ ;  /* 0x0000001f050e7819 */ /* 0x000fd200000006ff */
[----:B------:R-:W0:Y:S01]  /*6e90*/  @!P1 LDC R15, c[0x0][0x500] ;  /* 0x00014000ff0f9b82 */ /* 0x000e220000000800 */
[----:B------:R-:W-:-:S04]  /*6ea0*/  IMAD R23, R7, 0x8, R22 ;  /* 0x0000000807177824 */ /* 0x000fc800078e0216 */
[----:B------:R-:W1:Y:S02]  /*6eb0*/  SYNCS.PHASECHK.TRANS64.TRYWAIT P0, [R23+URZ+0x28], R14 ;  /* 0x0000280e170075a7 */ /* 0x000e64000800017f */
[----:B-1----:R-:W-:Y:S05]  /*6ec0*/  @!P0 BRA `(.L_x_172) ;  /* 0x0000000c00988947 */ /* 0x002fea0003800000 */
.L_x_192:
[----:B-1----:R-:W-:Y:S01]  /*6ed0*/  PRMT R14, R8, 0x9910, RZ ;  /* 0x00009910080e7816 */ /* 0x002fe200000000ff */
[----:B0-----:R0:W-:Y:S03]  /*6ee0*/  @!P1 SYNCS.ARRIVE.TRANS64 RZ, [R23+URZ], R15 ;  /* 0x0000000f17ff99a7 */ /* 0x0011e6000800003f */
[----:B------:R-:W-:-:S13]  /*6ef0*/  ISETP.NE.AND P0, PT, R14, 0x2, PT ;  /* 0x000000020e00780c */ /* 0x000fda0003f05270 */
[----:B0-----:R-:W-:Y:S05]  /*6f00*/  @P0 BRA `(.L_x_173) ;  /* 0x0000000000040947 */ /* 0x001fea0003800000 */
[----:B------:R-:W-:Y:S01]  /*6f10*/  BPT.TRAP 0x1 ;  /* 0x000000040000795c */ /* 0x000fe20000300000 */
.L_x_173:
[----:B------:R-:W-:Y:S01]  /*6f20*/  IMAD R14, R7, 0x1000, R12 ;  /* 0x00001000070e7824 */ /* 0x000fe200078e020c */
[----:B------:R-:W-:Y:S01]  /*6f30*/  R2UR UR9, R23 ;  /* 0x00000000170972ca */ /* 0x000fe200000e0000 */
[--C-:B------:R-:W-:Y:S01]  /*6f40*/  IMAD R15, R7, 0x2000, R22.reuse ;  /* 0x00002000070f7824 */ /* 0x100fe200078e0216 */
[----:B------:R-:W-:Y:S01]  /*6f50*/  UIADD3 UR4, UP0, UR22, 0xf0, URZ ;  /* 0x000000f016047890 */ /* 0x000fe2000ff1e03f */
[----:B------:R-:W-:Y:S01]  /*6f60*/  IMAD R14, R14, 0x2, R22 ;  /* 0x000000020e0e7824 */ /* 0x000fe200078e0216 */
[----:B------:R-:W-:Y:S01]  /*6f70*/  R2UR UR11, R21 ;  /* 0x00000000150b72ca */ /* 0x000fe200000e0000 */
[----:B------:R-:W-:Y:S01]  /*6f80*/  VIADD R4, R4, 0xffffffff ;  /* 0xffffffff04047836 */ /* 0x000fe20000000000 */
[----:B------:R-:W-:Y:S01]  /*6f90*/  R2UR UR5, R15 ;  /* 0x000000000f0572ca */ /* 0x000fe200000e0000 */
[----:B------:R-:W-:Y:S01]  /*6fa0*/  UIADD3 UR24, UP1, UR22, 0x1f0, URZ ;  /* 0x000001f016187890 */ /* 0x000fe2000ff3e03f */
[----:B------:R-:W-:Y:S01]  /*6fb0*/  R2UR UR8, R14 ;  /* 0x000000000e0872ca */ /* 0x000fe200000e0000 */
[----:B------:R-:W-:Y:S01]  /*6fc0*/  VIADD R7, R7, 0x1 ;  /* 0x0000000107077836 */ /* 0x000fe20000000000 */
[----:B------:R-:W-:Y:S01]  /*6fd0*/  R2UR UR10, R24 ;  /* 0x00000000180a72ca */ /* 0x000fe200000e0000 */
[----:B------:R-:W-:Y:S01]  /*6fe0*/  UIADD3.X UR25, URZ, UR23, URZ, UP1, !UPT ;  /* 0x000000173f197290 */ /* 0x000fe20008ffe43f */
[----:B------:R-:W-:Y:S01]  /*6ff0*/  R2UR UR12, R6 ;  /* 0x00000000060c72ca */ /* 0x000fe200000e0000 */
[----:B------:R-:W-:Y:S01]  /*7000*/  UMOV UR6, 0x0 ;  /* 0x0000000000067882 */ /* 0x000fe20000000000 */
[----:B------:R-:W-:Y:S01]  /*7010*/  R2UR UR19, R20 ;  /* 0x00000000141372ca */ /* 0x000fe200000e0000 */
[----:B------:R-:W-:Y:S01]  /*7020*/  UMOV UR7, 0x10000000 ;  /* 0x1000000000077882 */ /* 0x000fe20000000000 */
[----:B------:R-:W-:Y:S01]  /*7030*/  ISETP.GT.AND P1, PT, R4, 0x1, PT ;  /* 0x000000010400780c */ /* 0x000fe20003f24270 */
[----:B------:R-:W-:Y:S01]  /*7040*/  UMOV UR26, 0x30000 ;  /* 0x00030000001a7882 */ /* 0x000fe20000000000 */
[C---:B------:R-:W-:Y:S01]  /*7050*/  ISETP.NE.AND P0, PT, R7.reuse, 0x5, PT ;  /* 0x000000050700780c */ /* 0x040fe20003f05270 */
[----:B------:R-:W-:Y:S01]  /*7060*/  UIADD3 UR14, UR5, 0x100, URZ ;  /* 0x00000100050e7890 */ /* 0x000fe2000fffe03f */
[----:B------:R-:W-:Y:S01]  /*7070*/  VIADD R24, R24, 0x20 ;  /* 0x0000002018187836 */ /* 0x000fe20000000000 */
[----:B------:R-:W-:Y:S01]  /*7080*/  UIADD3.X UR5, URZ, UR23, URZ, UP0, !UPT ;  /* 0x000000173f057290 */ /* 0x000fe200087fe43f */
[----:B------:R-:W-:Y:S01]  /*7090*/  SEL R14, RZ, 0x1, P0 ;  /* 0x00000001ff0e7807 */ /* 0x000fe20000000000 */
[----:B------:R-:W-:Y:S01]  /*70a0*/  UIADD3 UR15, UR8, 0xa100, URZ ;  /* 0x0000a100080f7890 */ /* 0x000fe2000fffe03f */
[----:B------:R-:W-:-:S02]  /*70b0*/  SEL R7, R7, RZ, P0 ;  /* 0x000000ff07077207 */ /* 0x000fc40000000000 */
[----:B------:R-:W-:Y:S01]  /*70c0*/  UMOV UR8, UR14 ;  /* 0x0000000e00087c82 */ /* 0x000fe20008000000 */
[----:B------:R-:W-:-:S03]  /*70d0*/  LOP3.LUT R5, R5, R14, RZ, 0x3c, !PT ;  /* 0x0000000e05057212 */ /* 0x000fc600078e3cff */
[----:B------:R0:W-:Y:S02]  /*70e0*/  UTMALDG.3D [UR8], [UR4], desc[UR6] ;  /* 0x00000608040075b4 */ /* 0x0001e40008011000 */
[----:B0-----:R-:W-:Y:S01]  /*70f0*/  UMOV UR8, UR15 ;  /* 0x0000000f00087c82 */ /* 0x001fe20008000000 */
[----:B------:R-:W-:Y:S02]  /*7100*/  UMOV UR11, UR19 ;  /* 0x00000013000b7c82 */ /* 0x000fe40008000000 */
[----:B------:R0:W-:Y:S02]  /*7110*/  UTMALDG.3D.MULTICAST [UR8], [UR24], UR26, desc[UR6] ;  /* 0x00000608180073b4 */ /* 0x0001e4000801181a */
[----:B0-----:R-:W-:Y:S05]  /*7120*/  @P1 BRA `(.L_x_174) ;  /* 0xfffffffc00441947 */ /* 0x001fea000383ffff */
.L_x_171:
[----:B------:R-:W-:Y:S05]  /*7130*/  BSYNC B1 ;  /* 0x0000000000017941 */ /* 0x000fea0003800000 */
.L_x_170:
[----:B------:R-:W-:Y:S01]  /*7140*/  LOP3.LUT P1, RZ, R9, 0xff, RZ, 0xc0, !PT ;  /* 0x000000ff09ff7812 */ /* 0x000fe2000782c0ff */
[C---:B------:R-:W-:Y:S01]  /*7150*/  IMAD.IADD R6, R10.reuse, 0x1, R3 ;  /* 0x000000010a067824 */ /* 0x040fe200078e0203 */
[----:B------:R-:W-:Y:S01]  /*7160*/  ULDC.64 UR4, c[0x0][0x650] ;  /* 0x0001940000047ab9 */ /* 0x000fe20000000a00 */
[----:B------:R-:W-:Y:S01]  /*7170*/  ISETP.GE.U32.AND P2, PT, R10, 0x5, PT ;  /* 0x000000050a00780c */ /* 0x000fe20003f46070 */
[----:B------:R-:W-:Y:S01]  /*7180*/  BSSY B1, `(.L_x_175) ;  /* 0x000006c000017945 */ /* 0x000fe20003800000 */
[----:B------:R-:W-:Y:S01]  /*7190*/  IMAD.MOV.U32 R21, RZ, RZ, -0x1 ;  /* 0xffffffffff157424 */ /* 0x000fe200078e00ff */
[----:B------:R-:W-:Y:S01]  /*71a0*/  ISETP.GT.U32.AND P0, PT, R6, 0x4, PT ;  /* 0x000000040600780c */ /* 0x000fe20003f04070 */
[----:B------:R-:W-:Y:S01]  /*71b0*/  IMAD.MOV.U32 R20, RZ, RZ, -0x1 ;  /* 0xffffffffff147424 */ /* 0x000fe200078e00ff */
[----:B------:R-:W-:Y:S02]  /*71c0*/  PRMT R9, RZ, 0x7610, R9 ;  /* 0x00007610ff097816 */ /* 0x000fe40000000009 */
[----:B------:R-:W-:-:S03]  /*71d0*/  ISETP.LT.U32.AND P0, PT, R10, 0x5, P0 ;  /* 0x000000050a00780c */ /* 0x000fc60000701070 */
[----:B------:R-:W0:Y:S01]  /*71e0*/  @P1 S2R R5, SR_CgaCtaId ;  /* 0x0000000000051919 */ /* 0x000e220000008800 */
[----:B------:R-:W-:-:S04]  /*71f0*/  @P1 MOV R4, 0x400 ;  /* 0x0000040000041802 */ /* 0x000fc80000000f00 */
[----:B0-----:R-:W-:Y:S01]  /*7200*/  @P1 LEA R3, R5, R4, 0x18 ;  /* 0x0000000405031211 */ /* 0x001fe200078ec0ff */
[----:B------:R-:W-:-:S03]  /*7210*/  IMAD.WIDE.U32 R4, R6, -0x33333333, RZ ;  /* 0xcccccccd06047825 */ /* 0x000fc600078e00ff */
[----:B------:R0:W-:Y:S01]  /*7220*/  @P1 SYNCS.ARRIVE.TRANS64.A1T0 RZ, [R3+URZ+0x68], RZ ;  /* 0x000068ff03ff19a7 */ /* 0x0001e2000810003f */
[----:B------:R-:W-:Y:S02]  /*7230*/  IADD3 R16, P1, R16, UR20, RZ ;  /* 0x0000001410107c10 */ /* 0x000fe4000ff3e0ff */
[----:B------:R-:W-:Y:S02]  /*7240*/  SHF.R.U32.HI R5, RZ, 0x2, R5 ;  /* 0x00000002ff057819 */ /* 0x000fe40000011605 */
[----:B------:R-:W-:Y:S02]  /*7250*/  IADD3.X R17, R17, UR13, RZ, P1, !PT ;  /* 0x0000000d11117c10 */ /* 0x000fe40008ffe4ff */
[----:B------:R-:W-:Y:S02]  /*7260*/  PRMT R4, RZ, 0x7610, R4 ;  /* 0x00007610ff047816 */ /* 0x000fe40000000004 */
[----:B0-----:R-:W-:Y:S02]  /*7270*/  SEL R3, RZ, 0x1, !P0 ;  /* 0x00000001ff037807 */ /* 0x001fe40004000000 */
[----:B------:R-:W-:-:S02]  /*7280*/  ISETP.GE.U32.AND P0, PT, R16, UR4, PT ;  /* 0x0000000410007c0c */ /* 0x000fc4000bf06070 */
[----:B------:R-:W-:Y:S01]  /*7290*/  LOP3.LUT R0, R0, R3, RZ, 0x3c, !PT ;  /* 0x0000000300007212 */ /* 0x000fe200078e3cff */
[----:B------:R-:W-:Y:S01]  /*72a0*/  IMAD R3, R5, -0x5, R6 ;  /* 0xfffffffb05037824 */ /* 0x000fe200078e0206 */
[----:B------:R-:W-:Y:S01]  /*72b0*/  ISETP.GE.U32.AND.EX P0, PT, R17, UR5, PT, P0 ;  /* 0x0000000511007c0c */ /* 0x000fe2000bf06100 */
[----:B------:R-:W-:Y:S01]  /*72c0*/  IMAD.MOV.U32 R6, RZ, RZ, -0x1 ;  /* 0xffffffffff067424 */ /* 0x000fe200078e00ff */
[----:B------:R-:W-:-:S11]  /*72d0*/  @P2 LOP3.LUT R0, R0, 0x1, R5, 0x78, !PT ;  /* 0x0000000100002812 */ /* 0x000fd600078e7805 */
[----:B------:R-:W-:Y:S05]  /*72e0*/  @P0 BRA `(.L_x_176) ;  /* 0x0000000400540947 */ /* 0x000fea0003800000 */
[----:B------:R-:W0:Y:S01]  /*72f0*/  S2R R15, SR_CTAID.X ;  /* 0x00000000000f7919 */ /* 0x000e220000002500 */
[----:B------:R-:W-:Y:S01]  /*7300*/  ULDC.64 UR4, c[0x0][0x628] ;  /* 0x00018a0000047ab9 */ /* 0x000fe20000000a00 */
[----:B------:R-:W-:Y:S01]  /*7310*/  ULDC UR7, c[0x0][0x630] ;  /* 0x00018c0000077ab9 */ /* 0x000fe20000000800 */
[----:B------:R-:W-:Y:S01]  /*7320*/  ISETP.NE.U32.AND P0, PT, RZ, UR4, PT ;  /* 0x00000004ff007c0c */ /* 0x000fe2000bf05070 */
[----:B------:R-:W1:Y:S01]  /*7330*/  S2R R20, SR_CTAID.Y ;  /* 0x0000000000147919 */ /* 0x000e620000002600 */
[----:B------:R-:W-:Y:S01]  /*7340*/  ULDC UR8, c[0x0][0x150] ;  /* 0x0000540000087ab9 */ /* 0x000fe20000000800 */
[----:B------:R-:W-:Y:S01]  /*7350*/  IMAD.MOV.U32 R4, RZ, RZ, R16 ;  /* 0x000000ffff047224 */ /* 0x000fe200078e0010 */
[----:B------:R-:W-:Y:S01]  /*7360*/  ISETP.NE.AND.EX P0, PT, RZ, UR5, PT, P0 ;  /* 0x00000005ff007c0c */ /* 0x000fe2000bf05300 */
[----:B------:R-:W-:Y:S01]  /*7370*/  IMAD.MOV.U32 R5, RZ, RZ, R17 ;  /* 0x000000ffff057224 */ /* 0x000fe200078e0011 */
[----:B0-----:R-:W-:-:S11]  /*7380*/  I2FP.F32.U32 R22, R15 ;  /* 0x0000000f00167245 */ /* 0x001fd60000201000 */
[----:B------:R-:W-:Y:S05]  /*7390*/  @!P0 BRA `(.L_x_177) ;  /* 0x0000000000288947 */ /* 0x000fea0003800000 */
[----:B------:R-:W-:Y:S02]  /*73a0*/  ULDC UR6, c[0x0][0x634] ;  /* 0x00018d0000067ab9 */ /* 0x000fe40000000800 */
[----:B------:R-:W-:-:S05]  /*73b0*/  IADD3 R5, P0, R16, UR6, RZ ;  /* 0x0000000610057c10 */ /* 0x000fca000ff1e0ff */
[----:B------:R-:W-:-:S04]  /*73c0*/  IMAD.X R21, RZ, RZ, R17, P0 ;  /* 0x000000ffff157224 */ /* 0x000fc800000e0611 */
[----:B------:R-:W-:-:S04]  /*73d0*/  IMAD.WIDE.U32 R6, R21, UR4, RZ ;  /* 0x0000000415067c25 */ /* 0x000fc8000f8e00ff */
[----:B------:R-:W-:-:S04]  /*73e0*/  IMAD.WIDE.U32 R6, P0, R5, UR5, R6 ;  /* 0x0000000505067c25 */ /* 0x000fc8000f800006 */
[----:B------:R-:W-:-:S04]  /*73f0*/  IMAD.WIDE.U32 R4, R5, UR4, RZ ;  /* 0x0000000405047c25 */ /* 0x000fc8000f8e00ff */
[----:B------:R-:W-:Y:S01]  /*7400*/  IMAD.MOV.U32 R4, RZ, RZ, R7 ;  /* 0x000000ffff047224 */ /* 0x000fe200078e0007 */
[----:B------:R-:W-:Y:S01]  /*7410*/  IADD3 RZ, P1, R5, R6, RZ ;  /* 0x0000000605ff7210 */ /* 0x000fe20007f3e0ff */
[----:B------:R-:W-:-:S04]  /*7420*/  IMAD.X R5, RZ, RZ, RZ, P0 ;  /* 0x000000ffff057224 */ /* 0x000fc800000e06ff */
[----:B------:R-:W-:-:S08]  /*7430*/  IMAD.WIDE.U32.X R4, R21, UR5, R4, P1 ;  /* 0x0000000515047c25 */ /* 0x000fd000088e0404 */
.L_x_177:
[--C-:B------:R-:W-:Y:S01]  /*7440*/  SHF.R.U64 R14, R4, UR7, R5.reuse ;  /* 0x00000007040e7c19 */ /* 0x100fe20008001205 */
[----:B------:R-:W-:Y:S01]  /*7450*/  FMUL R22, R22, UR8 ;  /* 0x0000000816167c20 */ /* 0x000fe20008400000 */
[----:B------:R-:W-:Y:S01]  /*7460*/  SHF.R.U32.HI R4, RZ, UR7, R5 ;  /* 0x00000007ff047c19 */ /* 0x000fe20008011605 */
[----:B------:R-:W0:Y:S01]  /*7470*/  LDC R6, c[0x0][0x144] ;  /* 0x00005100ff067b82 */ /* 0x000e220000000800 */
[----:B------:R-:W-:Y:S01]  /*7480*/  IADD3 R5, P0, RZ, -R14, RZ ;  /* 0x8000000eff057210 */ /* 0x000fe20007f1e0ff */
[----:B------:R-:W-:Y:S01]  /*7490*/  ULDC UR6, c[0x0][0x154] ;  /* 0x0000550000067ab9 */ /* 0x000fe20000000800 */
[----:B-1----:R-:W-:Y:S01]  /*74a0*/  I2FP.F32.U32 R7, R20 ;  /* 0x0000001400077245 */ /* 0x002fe20000201000 */
[----:B------:R-:W1:Y:S01]  /*74b0*/  F2I.U32.TRUNC.NTZ R22, R22 ;  /* 0x0000001600167305 */ /* 0x000e62000020f000 */
[----:B------:R-:W-:Y:S01]  /*74c0*/  ULDC.64 UR4, c[0x0][0x620] ;  /* 0x0001880000047ab9 */ /* 0x000fe20000000a00 */
[----:B------:R-:W-:Y:S01]  /*74d0*/  IMAD.X R4, RZ, RZ, ~R4, P0 ;  /* 0x000000ffff047224 */ /* 0x000fe200000e0e04 */
[----:B------:R-:W-:Y:S01]  /*74e0*/  ISETP.NE.AND P2, PT, R2, 0x1, PT ;  /* 0x000000010200780c */ /* 0x000fe20003f45270 */
[----:B------:R-:W-:Y:S01]  /*74f0*/  FMUL R23, R7, UR6 ;  /* 0x0000000607177c20 */ /* 0x000fe20008400000 */
[----:B------:R-:W2:Y:S01]  /*7500*/  LDC R25, c[0x0][0x148] ;  /* 0x00005200ff197b82 */ /* 0x000ea20000000800 */
[----:B------:R-:W-:Y:S01]  /*7510*/  IMAD R4, R4, UR4, RZ ;  /* 0x0000000404047c24 */ /* 0x000fe2000f8e02ff */
[----:B------:R-:W-:-:S02]  /*7520*/  ULDC.64 UR6, c[0x0][0x640] ;  /* 0x0001900000067ab9 */ /* 0x000fc40000000a00 */
[----:B------:R-:W-:Y:S01]  /*7530*/  ISETP.NE.U32.AND P0, PT, RZ, UR6, PT ;  /* 0x00000006ff007c0c */ /* 0x000fe2000bf05070 */
[----:B------:R-:W3:Y:S01]  /*7540*/  F2I.U32.TRUNC.NTZ R23, R23 ;  /* 0x0000001700177305 */ /* 0x000ee2000020f000 */
[C---:B------:R-:W-:Y:S02]  /*7550*/  IMAD R7, R5.reuse, UR5, R4 ;  /* 0x0000000505077c24 */ /* 0x040fe4000f8e0204 */
[----:B------:R-:W-:Y:S01]  /*7560*/  IMAD.WIDE.U32 R4, R5, UR4, R16 ;  /* 0x0000000405047c25 */ /* 0x000fe2000f8e0010 */
[----:B------:R-:W-:Y:S01]  /*7570*/  ULDC UR4, c[0x0][0x618] ;  /* 0x0001860000047ab9 */ /* 0x000fe20000000800 */
[----:B------:R-:W-:Y:S02]  /*7580*/  ISETP.NE.AND.EX P0, PT, RZ, UR7, PT, P0 ;  /* 0x00000007ff007c0c */ /* 0x000fe4000bf05300 */
[----:B------:R-:W-:Y:S02]  /*7590*/  IMAD.IADD R5, R5, 0x1, R7 ;  /* 0x0000000105057824 */ /* 0x000fe400078e0207 */
[----:B-1----:R-:W-:-:S03]  /*75a0*/  IMAD.MOV R22, RZ, RZ, -R22 ;  /* 0x000000ffff167224 */ /* 0x002fc600078e0a16 */
[----:B------:R-:W-:Y:S01]  /*75b0*/  SHF.R.U64 R21, R4, UR4, R5 ;  /* 0x0000000404157c19 */ /* 0x000fe20008001205 */
[----:B0-----:R-:W-:Y:S01]  /*75c0*/  IMAD R15, R6, R22, R15 ;  /* 0x00000016060f7224 */ /* 0x001fe200078e020f */
[----:B------:R-:W-:Y:S01]  /*75d0*/  SHF.R.U32.HI R4, RZ, UR4, R5 ;  /* 0x00000004ff047c19 */ /* 0x000fe20008011605 */
[----:B------:R-:W-:Y:S01]  /*75e0*/  ULDC UR4, c[0x0][0x608] ;  /* 0x0001820000047ab9 */ /* 0x000fe20000000800 */
[----:B---3--:R-:W-:Y:S02]  /*75f0*/  IMAD.MOV R6, RZ, RZ, -R23 ;  /* 0x000000ffff067224 */ /* 0x008fe400078e0a17 */
[--C-:B------:R-:W-:Y:S02]  /*7600*/  SHF.R.U64 R22, R21, UR4, R4.reuse ;  /* 0x0000000415167c19 */ /* 0x100fe40008001204 */
[----:B------:R-:W-:Y:S01]  /*7610*/  SHF.R.U32.HI R5, RZ, UR4, R4 ;  /* 0x00000004ff057c19 */ /* 0x000fe20008011604 */
[----:B------:R-:W-:Y:S01]  /*7620*/  ULDC UR4, c[0x0][0x658] ;  /* 0x0001960000047ab9 */ /* 0x000fe20000000800 */
[----:B--2---:R-:W-:-:S02]  /*7630*/  @P2 IMAD R15, R25, R6, R20 ;  /* 0x00000006190f2224 */ /* 0x004fc400078e0214 */
[--C-:B------:R-:W-:Y:S02]  /*7640*/  SHF.R.U64 R20, R22, UR4, R5.reuse ;  /* 0x0000000416147c19 */ /* 0x100fe40008001205 */
[----:B------:R-:W-:-:S03]  /*7650*/  SHF.R.U32.HI R23, RZ, UR4, R5 ;  /* 0x00000004ff177c19 */ /* 0x000fc60008011605 */
[----:B------:R-:W-:Y:S02]  /*7660*/  IMAD.MOV.U32 R6, RZ, RZ, R20 ;  /* 0x000000ffff067224 */ /* 0x000fe400078e0014 */
[----:B------:R-:W-:Y:S01]  /*7670*/  IMAD.MOV.U32 R5, RZ, RZ, R23 ;  /* 0x000000ffff057224 */ /* 0x000fe200078e0017 */
[----:B------:R-:W-:Y:S06]  /*7680*/  @!P0 BRA `(.L_x_178) ;  /* 0x00000000002c8947 */ /* 0x000fec0003800000 */
        /* <DEDUP_REMOVED lines=9> */
[----:B------:R-:W-:-:S04]  /*7720*/  IMAD.WIDE.U32.X R4, R23, UR7, R4, P1 ;  /* 0x0000000717047c25 */ /* 0x000fc800088e0404 */
[----:B------:R-:W-:-:S07]  /*7730*/  IMAD.MOV.U32 R6, RZ, RZ, R4 ;  /* 0x000000ffff067224 */ /* 0x000fce00078e0004 */
.L_x_178:
[----:B------:R-:W-:Y:S01]  /*7740*/  ULDC UR4, c[0x0][0x648] ;  /* 0x0001920000047ab9 */ /* 0x000fe20000000800 */
[----:B------:R-:W-:Y:S01]  /*7750*/  LOP3.LUT R4, R22, UR17, RZ, 0xc0, !PT ;  /* 0x0000001116047c12 */ /* 0x000fe2000f8ec0ff */
[----:B------:R-:W-:Y:S01]  /*7760*/  ULDC UR5, c[0x0][0x610] ;  /* 0x0001840000057ab9 */ /* 0x000fe20000000800 */
[----:B------:R-:W-:Y:S01]  /*7770*/  SHF.R.U64 R5, R6, UR4, R5 ;  /* 0x0000000406057c19 */ /* 0x000fe20008001205 */
[----:B------:R-:W-:Y:S01]  /*7780*/  ULDC UR4, c[0x0][0x638] ;  /* 0x00018e0000047ab9 */ /* 0x000fe20000000800 */
[----:B------:R-:W-:-:S03]  /*7790*/  LOP3.LUT R21, R21, UR16, RZ, 0xc0, !PT ;  /* 0x0000001015157c12 */ /* 0x000fc6000f8ec0ff */
[----:B------:R-:W-:Y:S02]  /*77a0*/  IMAD.MOV R7, RZ, RZ, -R5 ;  /* 0x000000ffff077224 */ /* 0x000fe400078e0a05 */
[----:B------:R-:W-:Y:S02]  /*77b0*/  IMAD R4, R5, UR18, R4 ;  /* 0x0000001205047c24 */ /* 0x000fe4000f8e0204 */
[----:B------:R-:W-:Y:S01]  /*77c0*/  IMAD R20, R7, UR4, R20 ;  /* 0x0000000407147c24 */ /* 0x000fe2000f8e0214 */
[----:B------:R-:W-:Y:S01]  /*77d0*/  ULDC UR4, c[0x0][0x600] ;  /* 0x0001800000047ab9 */ /* 0x000fe20000000800 */
[----:B------:R-:W-:Y:S02]  /*77e0*/  IMAD R15, R4, UR5, R15 ;  /* 0x00000005040f7c24 */ /* 0x000fe4000f8e020f */
[----:B------:R-:W-:Y:S02]  /*77f0*/  IMAD R6, R20, UR4, R21 ;  /* 0x0000000414067c24 */ /* 0x000fe4000f8e0215 */
[----:B------:R-:W-:-:S03]  /*7800*/  IMAD.MOV.U32 R4, RZ, RZ, 0x1 ;  /* 0x00000001ff047424 */ /* 0x000fc600078e00ff */
[----:B------:R-:W-:Y:S02]  /*7810*/  SEL R20, R6, R15, !P2 ;  /* 0x0000000f06147207 */ /* 0x000fe40005000000 */
[----:B------:R-:W-:Y:S01]  /*7820*/  SEL R21, R15, R6, !P2 ;  /* 0x000000060f157207 */ /* 0x000fe20005000000 */
[----:B------:R-:W-:-:S07]  /*7830*/  IMAD.MOV.U32 R6, RZ, RZ, R14 ;  /* 0x000000ffff067224 */ /* 0x000fce00078e000e */
.L_x_176:
[----:B------:R-:W-:Y:S05]  /*7840*/  BSYNC B1 ;  /* 0x0000000000017941 */ /* 0x000fea0003800000 */
.L_x_175:
[----:B------:R-:W-:-:S13]  /*7850*/  LOP3.LUT P0, RZ, R4, 0xff, RZ, 0xc0, !PT ;  /* 0x000000ff04ff7812 */ /* 0x000fda000780c0ff */
[----:B------:R-:W-:Y:S05]  /*7860*/  @P0 BRA `(.L_x_179) ;  /* 0xfffffff400400947 */ /* 0x000fea000383ffff */
[----:B------:R-:W-:Y:S05]  /*7870*/  BSYNC B0 ;  /* 0x0000000000007941 */ /* 0x000fea0003800000 */
.L_x_168:
[----:B------:R-:W-:-:S03]  /*7880*/  UMOV UR4, 0xffffffff ;  /* 0xffffffff00047882 */ /* 0x000fc60000000000 */
[----:B------:R-:W-:Y:S05]  /*7890*/  BRA.DIV UR4, `(.L_x_180) ;  /* 0x0000000604387947 */ /* 0x000fea000b800000 */
[----:B------:R-:W-:-:S13]  /*78a0*/  ELECT P6, URZ, PT ;  /* 0x00000000003f782f */ /* 0x000fda00038c0000 */
.L_x_195:
[----:B------:R-:W-:Y:S04]  /*78b0*/  BSSY B0, `(.L_x_181) ;  /* 0x0000034000007945 */ /* 0x000fe80003800000 */
[----:B------:R-:W-:Y:S05]  /*78c0*/  @!P6 BRA `(.L_x_182) ;  /* 0x0000000000c8e947 */ /* 0x000fea0003800000 */
[----:B------:R-:W-:-:S04]  /*78d0*/  LOP3.LUT R19, R19, 0x2, RZ, 0xfc, !PT ;  /* 0x0000000213137812 */ /* 0x000fc800078efcff */
[----:B------:R-:W-:-:S13]  /*78e0*/  ISETP.NE.AND P0, PT, R19, 0x3, PT ;  /* 0x000000031300780c */ /* 0x000fda0003f05270 */
[----:B------:R-:W-:Y:S05]  /*78f0*/  @!P0 BRA `(.L_x_183) ;  /* 0x0000000000048947 */ /* 0x000fea0003800000 */
[----:B------:R-:W-:Y:S01]  /*7900*/  BPT.TRAP 0x1 ;  /* 0x000000040000795c */ /* 0x000fe20000300000 */
.L_x_183:
[----:B------:R-:W0:Y:S01]  /*7910*/  S2R R5, SR_CgaCtaId ;  /* 0x0000000000057919 */ /* 0x000e220000008800 */
[----:B------:R-:W-:Y:S02]  /*7920*/  MOV R2, 0x400 ;  /* 0x0000040000027802 */ /* 0x000fe40000000f00 */
[----:B------:R-:W-:Y:S02]  /*7930*/  SHF.L.U32 R4, R0, 0x1f, RZ ;  /* 0x0000001f00047819 */ /* 0x000fe400000006ff */
[----:B0-----:R-:W-:-:S05]  /*7940*/  LEA R2, R5, R2, 0x18 ;  /* 0x0000000205027211 */ /* 0x001fca00078ec0ff */
[----:B------:R-:W-:-:S04]  /*7950*/  VIADD R2, R2, 0x28 ;  /* 0x0000002802027836 */ /* 0x000fc80000000000 */
[C---:B------:R-:W-:Y:S02]  /*7960*/  IMAD R7, R3.reuse, 0x8, R2 ;  /* 0x0000000803077824 */ /* 0x040fe400078e0202 */
[----:B------:R-:W-:Y:S02]  /*7970*/  VIADD R3, R3, 0x1 ;  /* 0x0000000103037836 */ /* 0x000fe40000000000 */
[----:B------:R-:W0:Y:S03]  /*7980*/  SYNCS.PHASECHK.TRANS64.TRYWAIT P0, [R7+URZ], R4 ;  /* 0x00000004070075a7 */ /* 0x000e26000800017f */
[----:B------:R-:W-:-:S04]  /*7990*/  ISETP.NE.AND P1, PT, R3, 0x5, PT ;  /* 0x000000050300780c */ /* 0x000fc80003f25270 */
[----:B------:R-:W-:Y:S02]  /*79a0*/  SEL R5, RZ, 0x1, P1 ;  /* 0x00000001ff057807 */ /* 0x000fe40000800000 */
[----:B------:R-:W-:Y:S02]  /*79b0*/  SEL R3, R3, RZ, P1 ;  /* 0x000000ff03037207 */ /* 0x000fe40000800000 */
[----:B------:R-:W-:-:S03]  /*79c0*/  LOP3.LUT R6, R0, R5, RZ, 0x3c, !PT ;  /* 0x0000000500067212 */ /* 0x000fc600078e3cff */
[----:B------:R-:W-:Y:S01]  /*79d0*/  IMAD R8, R3, 0x8, R2 ;  /* 0x0000000803087824 */ /* 0x000fe200078e0202 */
[----:B------:R-:W-:Y:S01]  /*79e0*/  SHF.L.U32 R5, R6, 0x1f, RZ ;  /* 0x0000001f06057819 */ /* 0x000fe200000006ff */
[----:B0-----:R-:W-:Y:S06]  /*79f0*/  @!P0 BRA `(.L_x_184) ;  /* 0x0000000400008947 */ /* 0x001fec0003800000 */
.L_x_196:
[----:B------:R-:W1:Y:S01]  /*7a00*/  SYNCS.PHASECHK.TRANS64.TRYWAIT P0, [R8+URZ], R5 ;  /* 0x00000005080075a7 */ /* 0x000e62000800017f */
[----:B------:R-:W-:-:S05]  /*7a10*/  VIADD R0, R3, 0x1 ;  /* 0x0000000103007836 */ /* 0x000fca0000000000 */
[----:B------:R-:W-:-:S04]  /*7a20*/  ISETP.NE.AND P1, PT, R0, 0x5, PT ;  /* 0x000000050000780c */ /* 0x000fc80003f25270 */
[----:B------:R-:W-:Y:S02]  /*7a30*/  SEL R3, RZ, 0x1, P1 ;  /* 0x00000001ff037807 */ /* 0x000fe40000800000 */
[----:B0-----:R-:W-:Y:S02]  /*7a40*/  SEL R7, R0, RZ, P1 ;  /* 0x000000ff00077207 */ /* 0x001fe40000800000 */
[----:B------:R-:W-:-:S03]  /*7a50*/  LOP3.LUT R6, R6, R3, RZ, 0x3c, !PT ;  /* 0x0000000306067212 */ /* 0x000fc600078e3cff */
[----:B------:R-:W-:Y:S01]  /*7a60*/  IMAD R9, R7, 0x8, R2 ;  /* 0x0000000807097824 */ /* 0x000fe200078e0202 */
[----:B------:R-:W-:Y:S01]  /*7a70*/  SHF.L.U32 R4, R6, 0x1f, RZ ;  /* 0x0000001f06047819 */ /* 0x000fe200000006ff */
[----:B-1----:R-:W-:Y:S06]  /*7a80*/  @!P0 BRA `(.L_x_185) ;  /* 0x0000000000f08947 */ /* 0x002fec0003800000 */
.L_x_197:
[----:B------:R-:W1:Y:S01]  /*7a90*/  SYNCS.PHASECHK.TRANS64.TRYWAIT P0, [R9+URZ], R4 ;  /* 0x00000004090075a7 */ /* 0x000e62000800017f */
[----:B------:R-:W-:-:S05]  /*7aa0*/  VIADD R0, R7, 0x1 ;  /* 0x0000000107007836 */ /* 0x000fca0000000000 */
[----:B------:R-:W-:-:S04]  /*7ab0*/  ISETP.NE.AND P1, PT, R0, 0x5, PT ;  /* 0x000000050000780c */ /* 0x000fc80003f25270 */
[----:B------:R-:W-:Y:S02]  /*7ac0*/  SEL R3, RZ, 0x1, P1 ;  /* 0x00000001ff037807 */ /* 0x000fe40000800000 */
[----:B------:R-:W-:Y:S02]  /*7ad0*/  SEL R7, R0, RZ, P1 ;  /* 0x000000ff00077207 */ /* 0x000fe40000800000 */
[----:B------:R-:W-:-:S03]  /*7ae0*/  LOP3.LUT R11, R6, R3, RZ, 0x3c, !PT ;  /* 0x00000003060b7212 */ /* 0x000fc600078e3cff */
[----:B------:R-:W-:Y:S01]  /*7af0*/  IMAD R6, R7, 0x8, R2 ;  /* 0x0000000807067824 */ /* 0x000fe200078e0202 */
[----:B0-----:R-:W-:Y:S01]  /*7b00*/  SHF.L.U32 R5, R11, 0x1f, RZ ;  /* 0x0000001f0b057819 */ /* 0x001fe200000006ff */
[----:B-1----:R-:W-:Y:S06]  /*7b10*/  @!P0 BRA `(.L_x_186) ;  /* 0x0000000000e08947 */ /* 0x002fec0003800000 */
.L_x_198:
[----:B------:R-:W1:Y:S01]  /*7b20*/  SYNCS.PHASECHK.TRANS64.TRYWAIT P0, [R6+URZ], R5 ;  /* 0x00000005060075a7 */ /* 0x000e62000800017f */
[----:B------:R-:W-:-:S05]  /*7b30*/  VIADD R0, R7, 0x1 ;  /* 0x0000000107007836 */ /* 0x000fca0000000000 */
[----:B------:R-:W-:-:S04]  /*7b40*/  ISETP.NE.AND P1, PT, R0, 0x5, PT ;  /* 0x000000050000780c */ /* 0x000fc80003f25270 */
[----:B0-----:R-:W-:Y:S02]  /*7b50*/  SEL R4, RZ, 0x1, P1 ;  /* 0x00000001ff047807 */ /* 0x001fe40000800000 */
[----:B------:R-:W-:Y:S02]  /*7b60*/  SEL R3, R0, RZ, P1 ;  /* 0x000000ff00037207 */ /* 0x000fe40000800000 */
[----:B------:R-:W-:Y:S01]  /*7b70*/  LOP3.LUT R0, R11, R4, RZ, 0x3c, !PT ;  /* 0x000000040b007212 */ /* 0x000fe200078e3cff */
[----:B-1----:R-:W-:Y:S06]  /*7b80*/  @!P0 BRA `(.L_x_187) ;  /* 0x0000000000d88947 */ /* 0x002fec0003800000 */
.L_x_199:
[----:B------:R-:W-:Y:S01]  /*7b90*/  IMAD R3, R3, 0x8, R2 ;  /* 0x0000000803037824 */ /* 0x000fe200078e0202 */
[----:B------:R-:W-:-:S07]  /*7ba0*/  SHF.L.U32 R0, R0, 0x1f, RZ ;  /* 0x0000001f00007819 */ /* 0x000fce00000006ff */
.L_x_188:
[----:B-1----:R1:W2:Y:S02]  /*7bb0*/  SYNCS.PHASECHK.TRANS64.TRYWAIT P0, [R3+URZ], R0 ;  /* 0x00000000030075a7 */ /* 0x0022a4000800017f */
[----:B--2---:R-:W-:Y:S05]  /*7bc0*/  @!P0 NANOSLEEP.SYNCS 0x989680 ;  /* 0x009896800000895d */ /* 0x004fea0003900000 */
[----:B------:R-:W2:Y:S02]  /*7bd0*/  @!P0 SYNCS.PHASECHK.TRANS64 P0, [R3+URZ], R0 ;  /* 0x00000000030085a7 */ /* 0x000ea4000800007f */
[----:B--2---:R-:W-:Y:S05]  /*7be0*/  @!P0 BRA `(.L_x_188) ;  /* 0xfffffffc00f08947 */ /* 0x004fea000383ffff */
.L_x_182:
[----:B------:R-:W-:Y:S05]  /*7bf0*/  BSYNC B0 ;  /* 0x0000000000007941 */ /* 0x000fea0003800000 */
.L_x_181:
[----:B------:R-:W-:Y:S05]  /*7c00*/  EXIT ;  /* 0x000000000000794d */ /* 0x000fea0003800000 */
.L_x_21:
[----:B---3--:R3:W4:Y:S02]  /*7c10*/  SYNCS.PHASECHK.TRANS64.TRYWAIT P1, [R3+URZ], R0 ;  /* 0x00000000030075a7 */ /* 0x008724000802017f */
[----:B----4-:R-:W-:Y:S05]  /*7c20*/  @!P1 NANOSLEEP.SYNCS 0x989680 ;  /* 0x009896800000995d */ /* 0x010fea0003900000 */
[----:B------:R-:W4:Y:S02]  /*7c30*/  @!P1 SYNCS.PHASECHK.TRANS64 P1, [R3+URZ], R0 ;  /* 0x00000000030095a7 */ /* 0x000f24000802007f */
[----:B----4-:R-:W-:Y:S05]  /*7c40*/  @!P1 BRA `(.L_x_21) ;  /* 0xfffffffc00f09947 */ /* 0x010fea000383ffff */
[----:B------:R-:W-:Y:S05]  /*7c50*/  BRA `(.L_x_20) ;  /* 0xffffff9800347947 */ /* 0x000fea000383ffff */
.L_x_26:
[----:B-1----:R1:W2:Y:S02]  /*7c60*/  SYNCS.PHASECHK.TRANS64.TRYWAIT P1, [R5+URZ], R4 ;  /* 0x00000004050075a7 */ /* 0x0022a4000802017f */
[----:B--2---:R-:W-:Y:S05]  /*7c70*/  @!P1 NANOSLEEP.SYNCS 0x989680 ;  /* 0x009896800000995d */ /* 0x004fea0003900000 */
[----:B------:R-:W2:Y:S02]  /*7c80*/  @!P1 SYNCS.PHASECHK.TRANS64 P1, [R5+URZ], R4 ;  /* 0x00000004050095a7 */ /* 0x000ea4000802007f */
[----:B--2---:R-:W-:Y:S05]  /*7c90*/  @!P1 BRA `(.L_x_26) ;  /* 0xfffffffc00f09947 */ /* 0x004fea000383ffff */
[----:B------:R-:W-:Y:S05]  /*7ca0*/  BRA `(.L_x_25) ;  /* 0xffffff9800e47947 */ /* 0x000fea000383ffff */
.L_x_169:
[----:B------:R-:W-:Y:S01]  /*7cb0*/  BSSY B1, `(.L_x_189) ;  /* 0x0000006000017945 */ /* 0x000fe20003800000 */
[----:B------:R-:W-:-:S07]  /*7cc0*/  IMAD.MOV.U32 R15, RZ, RZ, -0x1 ;  /* 0xffffffffff0f7424 */ /* 0x000fce00078e00ff */
[----:B------:R-:W-:Y:S05]  /*7cd0*/  WARPSYNC.COLLECTIVE R15, `(.L_x_190) ;  /* 0x000000000f0c7348 */ /* 0x000fea0003c00000 */
[----:B------:R-:W-:Y:S02]  /*7ce0*/  ELECT P6, UR62, PT ;  /* 0x00000000003e782f */ /* 0x000fe400038c0000 */
[----:B------:R-:W-:Y:S01]  /*7cf0*/  MOV R14, UR62 ;  /* 0x0000003e000e7c02 */ /* 0x000fe20008000f00 */
[----:B------:R-:W-:Y:S10]  /*7d00*/  ENDCOLLECTIVE ;  /* 0x000000000000791b */ /* 0x000ff40003800000 */
.L_x_190:
[----:B------:R-:W-:Y:S05]  /*7d10*/  BSYNC B1 ;  /* 0x0000000000017941 */ /* 0x000fea0003800000 */
.L_x_189:
[----:B------:R-:W-:Y:S05]  /*7d20*/  BRA `(.L_x_191) ;  /* 0xfffffff0001c7947 */ /* 0x000fea000383ffff */
.L_x_172:
[----:B-1----:R1:W2:Y:S02]  /*7d30*/  SYNCS.PHASECHK.TRANS64.TRYWAIT P0, [R23+URZ+0x28], R14 ;  /* 0x0000280e170075a7 */ /* 0x0022a4000800017f */
[----:B--2---:R-:W-:Y:S05]  /*7d40*/  @!P0 NANOSLEEP.SYNCS 0x989680 ;  /* 0x009896800000895d */ /* 0x004fea0003900000 */
[----:B------:R-:W2:Y:S02]  /*7d50*/  @!P0 SYNCS.PHASECHK.TRANS64 P0, [R23+URZ+0x28], R14 ;  /* 0x0000280e170085a7 */ /* 0x000ea4000800007f */
[----:B--2---:R-:W-:Y:S05]  /*7d60*/  @!P0 BRA `(.L_x_172) ;  /* 0xfffffffc00f08947 */ /* 0x004fea000383ffff */
[----:B------:R-:W-:Y:S05]  /*7d70*/  BRA `(.L_x_192) ;  /* 0xfffffff000547947 */ /* 0x000fea000383ffff */
.L_x_180:
[----:B------:R-:W-:Y:S01]  /*7d80*/  BSSY B0, `(.L_x_193) ;  /* 0x0000006000007945 */ /* 0x000fe20003800000 */
[----:B------:R-:W-:-:S07]  /*7d90*/  IMAD.MOV.U32 R15, RZ, RZ, -0x1 ;  /* 0xffffffffff0f7424 */ /* 0x000fce00078e00ff */
[----:B------:R-:W-:Y:S05]  /*7da0*/  WARPSYNC.COLLECTIVE R15, `(.L_x_194) ;  /* 0x000000000f0c7348 */ /* 0x000fea0003c00000 */
[----:B------:R-:W-:Y:S02]  /*7db0*/  ELECT P6, UR62, PT ;  /* 0x00000000003e782f */ /* 0x000fe400038c0000 */
[----:B------:R-:W-:Y:S01]  /*7dc0*/  MOV R14, UR62 ;  /* 0x0000003e000e7c02 */ /* 0x000fe20008000f00 */
[----:B------:R-:W-:Y:S10]  /*7dd0*/  ENDCOLLECTIVE ;  /* 0x000000000000791b */ /* 0x000ff40003800000 */
.L_x_194:
[----:B------:R-:W-:Y:S05]  /*7de0*/  BSYNC B0 ;  /* 0x0000000000007941 */ /* 0x000fea0003800000 */
.L_x_193:
[----:B------:R-:W-:Y:S05]  /*7df0*/  BRA `(.L_x_195) ;  /* 0xfffffff800ac7947 */ /* 0x000fea000383ffff */
.L_x_184:
[----:B0-----:R0:W1:Y:S02]  /*7e00*/  SYNCS.PHASECHK.TRANS64.TRYWAIT P0, [R7+URZ], R4 ;  /* 0x00000004070075a7 */ /* 0x001064000800017f */
[----:B-1----:R-:W-:Y:S05]  /*7e10*/  @!P0 NANOSLEEP.SYNCS 0x989680 ;  /* 0x009896800000895d */ /* 0x002fea0003900000 */
[----:B------:R-:W1:Y:S02]  /*7e20*/  @!P0 SYNCS.PHASECHK.TRANS64 P0, [R7+URZ], R4 ;  /* 0x00000004070085a7 */ /* 0x000e64000800007f */
[----:B-1----:R-:W-:Y:S05]  /*7e30*/  @!P0 BRA `(.L_x_184) ;  /* 0xfffffffc00f08947 */ /* 0x002fea000383ffff */
[----:B------:R-:W-:Y:S05]  /*7e40*/  BRA `(.L_x_196) ;  /* 0xfffffff800ec7947 */ /* 0x000fea000383ffff */
.L_x_185:
[----:B0-----:R0:W1:Y:S02]  /*7e50*/  SYNCS.PHASECHK.TRANS64.TRYWAIT P0, [R8+URZ], R5 ;  /* 0x00000005080075a7 */ /* 0x001064000800017f */
[----:B-1----:R-:W-:Y:S05]  /*7e60*/  @!P0 NANOSLEEP.SYNCS 0x989680 ;  /* 0x009896800000895d */ /* 0x002fea0003900000 */
[----:B------:R-:W1:Y:S02]  /*7e70*/  @!P0 SYNCS.PHASECHK.TRANS64 P0, [R8+URZ], R5 ;  /* 0x00000005080085a7 */ /* 0x000e64000800007f */
[----:B-1----:R-:W-:Y:S05]  /*7e80*/  @!P0 BRA `(.L_x_185) ;  /* 0xfffffffc00f08947 */ /* 0x002fea000383ffff */
[----:B------:R-:W-:Y:S05]  /*7e90*/  BRA `(.L_x_197) ;  /* 0xfffffff800fc7947 */ /* 0x000fea000383ffff */
.L_x_186:
[----:B0-----:R0:W1:Y:S02]  /*7ea0*/  SYNCS.PHASECHK.TRANS64.TRYWAIT P0, [R9+URZ], R4 ;  /* 0x00000004090075a7 */ /* 0x001064000800017f */
[----:B-1----:R-:W-:Y:S05]  /*7eb0*/  @!P0 NANOSLEEP.SYNCS 0x989680 ;  /* 0x009896800000895d */ /* 0x002fea0003900000 */
[----:B------:R-:W1:Y:S02]  /*7ec0*/  @!P0 SYNCS.PHASECHK.TRANS64 P0, [R9+URZ], R4 ;  /* 0x00000004090085a7 */ /* 0x000e64000800007f */
[----:B-1----:R-:W-:Y:S05]  /*7ed0*/  @!P0 BRA `(.L_x_186) ;  /* 0xfffffffc00f08947 */ /* 0x002fea000383ffff */
[----:B------:R-:W-:Y:S05]  /*7ee0*/  BRA `(.L_x_198) ;  /* 0xfffffffc000c7947 */ /* 0x000fea000383ffff */
.L_x_187:
[----:B0-----:R0:W1:Y:S02]  /*7ef0*/  SYNCS.PHASECHK.TRANS64.TRYWAIT P0, [R6+URZ], R5 ;  /* 0x00000005060075a7 */ /* 0x001064000800017f */
[----:B-1----:R-:W-:Y:S05]  /*7f00*/  @!P0 NANOSLEEP.SYNCS 0x989680 ;  /* 0x009896800000895d */ /* 0x002fea0003900000 */
[----:B------:R-:W1:Y:S02]  /*7f10*/  @!P0 SYNCS.PHASECHK.TRANS64 P0, [R6+URZ], R5 ;  /* 0x00000005060085a7 */ /* 0x000e64000800007f */
[----:B-1----:R-:W-:Y:S05]  /*7f20*/  @!P0 BRA `(.L_x_187) ;  /* 0xfffffffc00f08947 */ /* 0x002fea000383ffff */
[----:B------:R-:W-:Y:S05]  /*7f30*/  BRA `(.L_x_199) ;  /* 0xfffffffc00147947 */ /* 0x000fea000383ffff */
.L_x_200:
[----:B------:R-:W-:-:S00]  /*7f40*/  BRA `(.L_x_200) ;  /* 0xfffffffc00fc7947 */ /* 0x000fc0000383ffff */
[----:B------:R-:W-:-:S00]  /*7f50*/  NOP ;  /* 0x0000000000007918 */ /* 0x000fc00000000000 */
        /* <DEDUP_REMOVED lines=10> */
.L_x_201:


//--------------------- .nv.global.init           --------------------------
	.section	.nv.global.init,"aw",@progbits
.nv.global.init:
	.type		$str$22,@object
	.size		$str$22,($str$23 - $str$22)
$str$22:
        /*0000*/ 	.byte	0x6b, 0x5f, 0x74, 0x69, 0x6c, 0x65, 0x5f, 0x63, 0x6f, 0x75, 0x6e, 0x74, 0x20, 0x3e, 0x3d, 0x20
        /*0010*/ 	.byte	0x31, 0x00
	.type		$str$23,@object
	.size		$str$23,(__unnamed_1 - $str$23)
$str$23:
        /*0012*/ 	.byte	0x2f, 0x74, 0x6d, 0x70, 0x2f, 0x63, 0x75, 0x74, 0x6c, 0x61, 0x73, 0x73, 0x5f, 0x73, 0x77, 0x65
        /*0022*/ 	.byte	0x65, 0x70, 0x5f, 0x73, 0x72, 0x63, 0x2f, 0x69, 0x6e, 0x63, 0x6c, 0x75, 0x64, 0x65, 0x2f, 0x63
        /*0032*/ 	.byte	0x75, 0x74, 0x6c, 0x61, 0x73, 0x73, 0x2f, 0x67, 0x65, 0x6d, 0x6d, 0x2f, 0x63, 0x6f, 0x6c, 0x6c
        /*0042*/ 	.byte	0x65, 0x63, 0x74, 0x69, 0x76, 0x65, 0x2f, 0x73, 0x6d, 0x39, 0x30, 0x5f, 0x6d, 0x6d, 0x61, 0x5f
        /*0052*/ 	.byte	0x74, 0x6d, 0x61, 0x5f, 0x67, 0x6d, 0x6d, 0x61, 0x5f, 0x73, 0x73, 0x5f, 0x77, 0x61, 0x72, 0x70
        /*0062*/ 	.byte	0x73, 0x70, 0x65, 0x63, 0x69, 0x61, 0x6c, 0x69, 0x7a, 0x65, 0x64, 0x2e, 0x68, 0x70, 0x70, 0x00
	.type		__unnamed_1,@object
	.size		__unnamed_1,(.L_0 - __unnamed_1)
__unnamed_1:
        /*0072*/ 	.byte	0x76, 0x6f, 0x69, 0x64, 0x20, 0x63, 0x75, 0x74, 0x6c, 0x61, 0x73, 0x73, 0x3a, 0x3a, 0x67, 0x65
        /* <DEDUP_REMOVED lines=180> */
        /*0bc2*/ 	.byte	0x69, 0x74, 0x79, 0x5d, 0x00
.L_0:


//--------------------- .nv.shared._ZN7cutlass13device_kernelINS_4gemm6kernel13GemmUniversalIN4cute5tupleIJiiiiEEENS1_10collective13CollectiveMmaINS1_34MainloopSm90TmaGmmaWarpSpecializedILi5ENS5_IJNS4_1CILi2EEENSA_ILi1EEESC_EEENS1_35KernelTmaWarpSpecializedCooperativeEEENS5_IJNSA_ILi128EEESG_NSA_ILi32EEEEEENS_6half_tENS5_IJlSC_lEEESJ_SK_NS4_8TiledMMAINS4_8MMA_AtomIJNS4_4SM904GMMA26MMA_64x128x16_F32F16F16_SSILNSO_5MajorE0ELSQ_0ELNSO_7ScaleInE1ELSR_1EEEEEENS4_6LayoutISD_NS5_IJSC_NSA_ILi0EEESV_EEEEENS5_IJNS4_10UnderscoreESY_SY_EEEEENS4_13SM90_TMA_LOADENS4_14ComposedLayoutINS4_7SwizzleILi2ELi4ELi3EEENS4_18smem_ptr_flag_bitsILi16EEENSU_INS5_IJNSA_ILi8EEESH_EEENS5_IJSH_SC_EEEEEEEvNS4_8identityENS4_23SM90_TMA_LOAD_MULTICASTES1B_vS1C_EENS_8epilogue10collective6detail29Sm90TmaWarpSpecializedAdapterINS1G_15DefaultEpilogueISJ_SK_SK_NS1F_6thread17LinearCombinationISJ_Li1EffLNS1K_9ScaleType4KindE0ELNS_15FloatRoundStyleE2ESJ_EENS1_15EpilogueDefaultEEEEEvvEEEEvNT_6ParamsE --------------------------
	.section	.nv.shared._ZN7cutlass13device_kernelINS_4gemm6kernel13GemmUniversalIN4cute5tupleIJiiiiEEENS1_10collective13CollectiveMmaINS1_34MainloopSm90TmaGmmaWarpSpecializedILi5ENS5_IJNS4_1CILi2EEENSA_ILi1EEESC_EEENS1_35KernelTmaWarpSpecializedCooperativeEEENS5_IJNSA_ILi128EEESG_NSA_ILi32EEEEEENS_6half_tENS5_IJlSC_lEEESJ_SK_NS4_8TiledMMAINS4_8MMA_AtomIJNS4_4SM904GMMA26MMA_64x128x16_F32F16F16_SSILNSO_5MajorE0ELSQ_0ELNSO_7ScaleInE1ELSR_1EEEEEENS4_6LayoutISD_NS5_IJSC_NSA_ILi0EEESV_EEEEENS5_IJNS4_10UnderscoreESY_SY_EEEEENS4_13SM90_TMA_LOADENS4_14ComposedLayoutINS4_7SwizzleILi2ELi4ELi3EEENS4_18smem_ptr_flag_bitsILi16EEENSU_INS5_IJNSA_ILi8EEESH_EEENS5_IJSH_SC_EEEEEEEvNS4_8identityENS4_23SM90_TMA_LOAD_MULTICASTES1B_vS1C_EENS_8epilogue10collective6detail29Sm90TmaWarpSpecializedAdapterINS1G_15DefaultEpilogueISJ_SK_SK_NS1F_6thread17LinearCombinationISJ_Li1EffLNS1K_9ScaleType4KindE0ELNS_15FloatRoundStyleE2ESJ_EENS1_15EpilogueDefaultEEEEEvvEEEEvNT_6ParamsE,"aw",@nobits
	.sectionflags	@""
	.align	16
	.zero		1024


//--------------------- .nv.shared.reserved.0     --------------------------
	.section	.nv.shared.reserved.0,"aw",@nobits
	.weak		__nv_reservedSMEM_offset_0_alias
	.size		__nv_reservedSMEM_offset_0_alias, 0, 0
	.other		__nv_reservedSMEM_offset_0_alias,@"STO_CUDA_RESERVED_SHARED STV_DEFAULT"
__nv_reservedSMEM_offset_0_alias:
	.zero		0


//--------------------- .nv.global                --------------------------
	.section	.nv.global,"aw",@nobits
.nv.global:
	.type		_ZN39_INTERNAL_a737749c_4_k_cu_62f3efab_38654cute1_E,@object
	.size		_ZN39_INTERNAL_a737749c_4_k_cu_62f3efab_38654cute1_E,(_ZN39_INTERNAL_a737749c_4_k_cu_62f3efab_38654cuda3std3__45__cpo6cbeginE - _ZN39_INTERNAL_a737749c_4_k_cu_62f3efab_38654cute1_E)
_ZN39_INTERNAL_a737749c_4_k_cu_62f3efab_38654cute1_E:
	.zero		1
	.type		_ZN39_INTERNAL_a737749c_4_k_cu_62f3efab_38654cuda3std3__45__cpo6cbeginE,@object
	.size		_ZN39_INTERNAL_a737749c_4_k_cu_62f3efab_38654cuda3std3__45__cpo6cbeginE,(_ZN39_INTERNAL_a737749c_4_k_cu_62f3efab_38654cuda3std3__48in_placeE - _ZN39_INTERNAL_a737749c_4_k_cu_62f3efab_38654cuda3std3__45__cpo6cbeginE)
_ZN39_INTERNAL_a737749c_4_k_cu_62f3efab_38654cuda3std3__45__cpo6cbeginE:
	.zero		1
	.type		_ZN39_INTERNAL_a737749c_4_k_cu_62f3efab_38654cuda3std3__48in_placeE,@object
	.size		_ZN39_INTERNAL_a737749c_4_k_cu_62f3efab_38654cuda3std3__48in_placeE,(_ZN39_INTERNAL_a737749c_4_k_cu_62f3efab_38654cuda3std6ranges3__45__cpo9iter_moveE - _ZN39_INTERNAL_a737749c_4_k_cu_62f3efab_38654cuda3std3__48in_placeE)
_ZN39_INTERNAL_a737749c_4_k_cu_62f3efab_38654cuda3std3__48in_placeE:
	.zero		1
	.type		_ZN39_INTERNAL_a737749c_4_k_cu_62f3efab_38654cuda3std6ranges3__45__cpo9iter_moveE,@object
	.size		_ZN39_INTERNAL_a737749c_4_k_cu_62f3efab_38654cuda3std6ranges3__45__cpo9iter_moveE,(_ZN39_INTERNAL_a737749c_4_k_cu_62f3efab_38654cuda3std3__45__cpo5beginE - _ZN39_INTERNAL_a737749c_4_k_cu_62f3efab_38654cuda3std6ranges3__45__cpo9iter_moveE)
_ZN39_INTERNAL_a737749c_4_k_cu_62f3efab_38654cuda3std6ranges3__45__cpo9iter_moveE:
	.zero		1
	.type		_ZN39_INTERNAL_a737749c_4_k_cu_62f3efab_38654cuda3std3__45__cpo5beginE,@object
	.size		_ZN39_INTERNAL_a737749c_4_k_cu_62f3efab_38654cuda3std3__45__cpo5beginE,(_ZN39_INTERNAL_a737749c_4_k_cu_62f3efab_38654cuda3std3__441_GLOBAL__N__a737749c_4_k_cu_62f3efab_38656ignoreE - _ZN39_INTERNAL_a737749c_4_k_cu_62f3efab_38654cuda3std3__45__cpo5beginE)
_ZN39_INTERNAL_a737749c_4_k_cu_62f3efab_38654cuda3std3__45__cpo5beginE:
	.zero		1
	.type		_ZN39_INTERNAL_a737749c_4_k_cu_62f3efab_38654cuda3std3__441_GLOBAL__N__a737749c_4_k_cu_62f3efab_38656ignoreE,@object
	.size		_ZN39_INTERNAL_a737749c_4_k_cu_62f3efab_38654cuda3std3__441_GLOBAL__N__a737749c_4_k_cu_62f3efab_38656ignoreE,(_ZN39_INTERNAL_a737749c_4_k_cu_62f3efab_38654cute7productE - _ZN39_INTERNAL_a737749c_4_k_cu_62f3efab_38654cuda3std3__441_GLOBAL__N__a737749c_4_k_cu_62f3efab_38656ignoreE)
_ZN39_INTERNAL_a737749c_4_k_cu_62f3efab_38654cuda3std3__441_GLOBAL__N__a737749c_4_k_cu_62f3efab_38656ignoreE:
	.zero		1
	.type		_ZN39_INTERNAL_a737749c_4_k_cu_62f3efab_38654cute7productE,@object
	.size		_ZN39_INTERNAL_a737749c_4_k_cu_62f3efab_38654cute7productE,(_ZN39_INTERNAL_a737749c_4_k_cu_62f3efab_38654cuda3std3__45__cpo3endE - _ZN39_INTERNAL_a737749c_4_k_cu_62f3efab_38654cute7productE)
_ZN39_INTERNAL_a737749c_4_k_cu_62f3efab_38654cute7productE:
	.zero		1
	.type		_ZN39_INTERNAL_a737749c_4_k_cu_62f3efab_38654cuda3std3__45__cpo3endE,@object
	.size		_ZN39_INTERNAL_a737749c_4_k_cu_62f3efab_38654cuda3std3__45__cpo3endE,(_ZN39_INTERNAL_a737749c_4_k_cu_62f3efab_38654cuda3std3__419piecewise_constructE - _ZN39_INTERNAL_a737749c_4_k_cu_62f3efab_38654cuda3std3__45__cpo3endE)
_ZN39_INTERNAL_a737749c_4_k_cu_62f3efab_38654cuda3std3__45__cpo3endE:
	.zero		1
	.type		_ZN39_INTERNAL_a737749c_4_k_cu_62f3efab_38654cuda3std3__419piecewise_constructE,@object
	.size		_ZN39_INTERNAL_a737749c_4_k_cu_62f3efab_38654cuda3std3__419piecewise_constructE,(_ZN39_INTERNAL_a737749c_4_k_cu_62f3efab_38654cuda3std3__45__cpo4cendE - _ZN39_INTERNAL_a737749c_4_k_cu_62f3efab_38654cuda3std3__419piecewise_constructE)
_ZN39_INTERNAL_a737749c_4_k_cu_62f3efab_38654cuda3std3__419piecewise_constructE:
	.zero		1
	.type		_ZN39_INTERNAL_a737749c_4_k_cu_62f3efab_38654cuda3std3__45__cpo4cendE,@object
	.size		_ZN39_INTERNAL_a737749c_4_k_cu_62f3efab_38654cuda3std3__45__cpo4cendE,(_ZN39_INTERNAL_a737749c_4_k_cu_62f3efab_38654cuda3std6ranges3__45__cpo4swapE - _ZN39_INTERNAL_a737749c_4_k_cu_62f3efab_38654cuda3std3__45__cpo4cendE)
_ZN39_INTERNAL_a737749c_4_k_cu_62f3efab_38654cuda3std3__45__cpo4cendE:
	.zero		1
	.type		_ZN39_INTERNAL_a737749c_4_k_cu_62f3efab_38654cuda3std6ranges3__45__cpo4swapE,@object
	.size		_ZN39_INTERNAL_a737749c_4_k_cu_62f3efab_38654cuda3std6ranges3__45__cpo4swapE,(.L_8 - _ZN39_INTERNAL_a737749c_4_k_cu_62f3efab_38654cuda3std6ranges3__45__cpo4swapE)
_ZN39_INTERNAL_a737749c_4_k_cu_62f3efab_38654cuda3std6ranges3__45__cpo4swapE:
	.zero		1
.L_8:


//--------------------- .nv.constant0._ZN7cutlass13device_kernelINS_4gemm6kernel13GemmUniversalIN4cute5tupleIJiiiiEEENS1_10collective13CollectiveMmaINS1_34MainloopSm90TmaGmmaWarpSpecializedILi5ENS5_IJNS4_1CILi2EEENSA_ILi1EEESC_EEENS1_35KernelTmaWarpSpecializedCooperativeEEENS5_IJNSA_ILi128EEESG_NSA_ILi32EEEEEENS_6half_tENS5_IJlSC_lEEESJ_SK_NS4_8TiledMMAINS4_8MMA_AtomIJNS4_4SM904GMMA26MMA_64x128x16_F32F16F16_SSILNSO_5MajorE0ELSQ_0ELNSO_7ScaleInE1ELSR_1EEEEEENS4_6LayoutISD_NS5_IJSC_NSA_ILi0EEESV_EEEEENS5_IJNS4_10UnderscoreESY_SY_EEEEENS4_13SM90_TMA_LOADENS4_14ComposedLayoutINS4_7SwizzleILi2ELi4ELi3EEENS4_18smem_ptr_flag_bitsILi16EEENSU_INS5_IJNSA_ILi8EEESH_EEENS5_IJSH_SC_EEEEEEEvNS4_8identityENS4_23SM90_TMA_LOAD_MULTICASTES1B_vS1C_EENS_8epilogue10collective6detail29Sm90TmaWarpSpecializedAdapterINS1G_15DefaultEpilogueISJ_SK_SK_NS1F_6thread17LinearCombinationISJ_Li1EffLNS1K_9ScaleType4KindE0ELNS_15FloatRoundStyleE2ESJ_EENS1_15EpilogueDefaultEEEEEvvEEEEvNT_6ParamsE --------------------------
	.section	.nv.constant0._ZN7cutlass13device_kernelINS_4gemm6kernel13GemmUniversalIN4cute5tupleIJiiiiEEENS1_10collective13CollectiveMmaINS1_34MainloopSm90TmaGmmaWarpSpecializedILi5ENS5_IJNS4_1CILi2EEENSA_ILi1EEESC_EEENS1_35KernelTmaWarpSpecializedCooperativeEEENS5_IJNSA_ILi128EEESG_NSA_ILi32EEEEEENS_6half_tENS5_IJlSC_lEEESJ_SK_NS4_8TiledMMAINS4_8MMA_AtomIJNS4_4SM904GMMA26MMA_64x128x16_F32F16F16_SSILNSO_5MajorE0ELSQ_0ELNSO_7ScaleInE1ELSR_1EEEEEENS4_6LayoutISD_NS5_IJSC_NSA_ILi0EEESV_EEEEENS5_IJNS4_10UnderscoreESY_SY_EEEEENS4_13SM90_TMA_LOADENS4_14ComposedLayoutINS4_7SwizzleILi2ELi4ELi3EEENS4_18smem_ptr_flag_bitsILi16EEENSU_INS5_IJNSA_ILi8EEESH_EEENS5_IJSH_SC_EEEEEEEvNS4_8identityENS4_23SM90_TMA_LOAD_MULTICASTES1B_vS1C_EENS_8epilogue10collective6detail29Sm90TmaWarpSpecializedAdapterINS1G_15DefaultEpilogueISJ_SK_SK_NS1F_6thread17LinearCombinationISJ_Li1EffLNS1K_9ScaleType4KindE0ELNS_15FloatRoundStyleE2ESJ_EENS1_15EpilogueDefaultEEEEEvvEEEEvNT_6ParamsE,"a",@progbits
	.sectionflags	@""
	.align	4
.nv.constant0._ZN7cutlass13device_kernelINS_4gemm6kernel13GemmUniversalIN4cute5tupleIJiiiiEEENS1_10collective13CollectiveMmaINS1_34MainloopSm90TmaGmmaWarpSpecializedILi5ENS5_IJNS4_1CILi2EEENSA_ILi1EEESC_EEENS1_35KernelTmaWarpSpecializedCooperativeEEENS5_IJNSA_ILi128EEESG_NSA_ILi32EEEEEENS_6half_tENS5_IJlSC_lEEESJ_SK_NS4_8TiledMMAINS4_8MMA_AtomIJNS4_4SM904GMMA26MMA_64x128x16_F32F16F16_SSILNSO_5MajorE0ELSQ_0ELNSO_7ScaleInE1ELSR_1EEEEEENS4_6LayoutISD_NS5_IJSC_NSA_ILi0EEESV_EEEEENS5_IJNS4_10UnderscoreESY_SY_EEEEENS4_13SM90_TMA_LOADENS4_14ComposedLayoutINS4_7SwizzleILi2ELi4ELi3EEENS4_18smem_ptr_flag_bitsILi16EEENSU_INS5_IJNSA_ILi8EEESH_EEENS5_IJSH_SC_EEEEEEEvNS4_8identityENS4_23SM90_TMA_LOAD_MULTICASTES1B_vS1C_EENS_8epilogue10collective6detail29Sm90TmaWarpSpecializedAdapterINS1G_15DefaultEpilogueISJ_SK_SK_NS1F_6thread17LinearCombinationISJ_Li1EffLNS1K_9ScaleType4KindE0ELNS_15FloatRoundStyleE2ESJ_EENS1_15EpilogueDefaultEEEEEvvEEEEvNT_6ParamsE:
	.zero		1664


//--------------------- SYMBOLS --------------------------

	.type		.nv.reservedSmem.offset0,@object
	.size		.nv.reservedSmem.offset0,0x4
	.type		__assertfail,@function
